def attn_fwd(
    Q,
    K,
    V,
    Out,
    Lse,
    sm_scale,
    stride_qz,
    stride_qh,
    stride_qm,
    stride_qk,
    stride_kz,
    stride_kh,
    stride_kn,
    stride_kk,
    stride_vz,
    stride_vh,
    stride_vn,
    stride_vk,
    stride_oz,
    stride_oh,
    stride_om,
    stride_ok,
    seqlen_q,
    seqlen_k,
    BLOCK_M: tl.constexpr,
    BLOCK_N: tl.constexpr,
    HEAD_DIM: tl.constexpr,
    CAUSAL: tl.constexpr,
):
    start_m = tl.program_id(0)
    off_hz = tl.program_id(1)
    q_off = off_hz * stride_qh
    k_off = off_hz * stride_kh
    v_off = off_hz * stride_vh
    offs_m = start_m * BLOCK_M + tl.arange(0, BLOCK_M)
    offs_d = tl.arange(0, HEAD_DIM)
    offs_n = tl.arange(0, BLOCK_N)
    q_ptrs = Q + q_off + offs_m[:, None] * stride_qm + offs_d[None, :] * stride_qk
    k_ptrs = K + k_off + offs_d[:, None] * stride_kk + offs_n[None, :] * stride_kn
    v_ptrs = V + v_off + offs_n[:, None] * stride_vn + offs_d[None, :] * stride_vk
    m_i = tl.full([BLOCK_M], float("-inf"), dtype=tl.float32)
    l_i = tl.zeros([BLOCK_M], dtype=tl.float32) + 1.0
    acc = tl.zeros([BLOCK_M, HEAD_DIM], dtype=tl.float32)
    q = tl.load(q_ptrs)
    acc, l_i, m_i = _attn_fwd_inner(
        acc,
        l_i,
        m_i,
        q,
        k_ptrs,
        v_ptrs,
        sm_scale,
        stride_kn,
        stride_vn,
        start_m,
        seqlen_k,
        BLOCK_M,
        BLOCK_N,
        HEAD_DIM,
        CAUSAL,
    )
    acc = acc / l_i[:, None]
    lse = m_i + tl.math.log2(l_i) / 1.4426950408889634
    o_ptrs = (
        Out
        + off_hz * stride_oh
        + offs_m[:, None] * stride_om
        + offs_d[None, :] * stride_ok
    )
    tl.store(o_ptrs, acc.to(Out.dtype.element_ty))
    tl.store(Lse + off_hz * seqlen_q + offs_m, lse)

# config = {"BLOCK_M": 32, "BLOCK_N": 16, "HEAD_DIM": 256, "arch": "sm_100", "causal": true, "dtype": "fp16", "num_stages": 2, "num_warps": 4}
# arch = sm_100


// ===== COMPILED SASS (sm_100a) =====

	.target	sm_100a

	.elftype	@"ET_EXEC"


//--------------------- .note.nv.tkinfo           --------------------------
	.section	.note.nv.tkinfo,"",@"SHT_NOTE"
	.sectionflags	@"SHF_NOTE_NV_TKINFO"
	.tkinfo
        /*0018*/ 	.word	0x00000081
        /*0030*/ 	.string	""
        /*0030*/ 	.string	"ptxas-blackwell"
        /*0030*/ 	.string	"Cuda compilation tools, release 12.9, V12.9.86"
        /*0030*/ 	.string	"Build cuda_12.9.r12.9/compiler.36037853_0"
        /*0030*/ 	.string	"-v  -suppress-debug-info  -lineinfo  -arch sm_100a "



//--------------------- .note.nv.cuver            --------------------------
	.section	.note.nv.cuver,"",@"SHT_NOTE"
	.sectionflags	@"SHF_NOTE_NV_CUVER"
        /*0018*/ 	.short	0x0001
        /*001a*/ 	.short	0x0064
        /*001c*/ 	.short	0x0001
        /*001e*/ 	.short	0x0000
        /*0020*/ 	.short	0x0001
        /*0022*/ 	.short	0x0000


//--------------------- .nv.info                  --------------------------
	.section	.nv.info,"",@"SHT_CUDA_INFO"
	.align	4


	//----- nvinfo : EIATTR_REGCOUNT
	.align		4
        /*0000*/ 	.byte	0x04, 0x2f
        /*0002*/ 	.short	(.L_2 - .L_1)
	.align		4
.L_1:
        /*0004*/ 	.word	index@(attn_fwd)
        /*0008*/ 	.word	0x000000ff


	//----- nvinfo : EIATTR_FRAME_SIZE
	.align		4
.L_2:
        /*000c*/ 	.byte	0x04, 0x11
        /*000e*/ 	.short	(.L_4 - .L_3)
	.align		4
.L_3:
        /*0010*/ 	.word	index@(attn_fwd)
        /*0014*/ 	.word	0x00000028


	//----- nvinfo : EIATTR_MIN_STACK_SIZE
	.align		4
.L_4:
        /*0018*/ 	.byte	0x04, 0x12
        /*001a*/ 	.short	(.L_6 - .L_5)
	.align		4
.L_5:
        /*001c*/ 	.word	index@(attn_fwd)
        /*0020*/ 	.word	0x00000028
.L_6:


//--------------------- .nv.info.attn_fwd         --------------------------
	.section	.nv.info.attn_fwd,"",@"SHT_CUDA_INFO"
	.sectionflags	@""
	.align	4


	//----- nvinfo : EIATTR_CUDA_API_VERSION
	.align		4
        /*0000*/ 	.byte	0x04, 0x37
        /*0002*/ 	.short	(.L_8 - .L_7)
.L_7:
        /*0004*/ 	.word	0x00000081


	//----- nvinfo : EIATTR_KPARAM_INFO
	.align		4
.L_8:
        /*0008*/ 	.byte	0x04, 0x17
        /*000a*/ 	.short	(.L_10 - .L_9)
.L_9:
        /*000c*/ 	.word	0x00000000
        /*0010*/ 	.short	0x0019
        /*0012*/ 	.short	0x0080
        /*0014*/ 	.byte	0x00, 0xf4, 0x21, 0x00


	//----- nvinfo : EIATTR_KPARAM_INFO
	.align		4
.L_10:
        /*0018*/ 	.byte	0x04, 0x17
        /*001a*/ 	.short	(.L_12 - .L_11)
.L_11:
        /*001c*/ 	.word	0x00000000
        /*0020*/ 	.short	0x0018
        /*0022*/ 	.short	0x0078
        /*0024*/ 	.byte	0x00, 0xf4, 0x21, 0x00


	//----- nvinfo : EIATTR_KPARAM_INFO
	.align		4
.L_12:
        /*0028*/ 	.byte	0x04, 0x17
        /*002a*/ 	.short	(.L_14 - .L_13)
.L_13:
        /*002c*/ 	.word	0x00000000
        /*0030*/ 	.short	0x0017
        /*0032*/ 	.short	0x0070
        /*0034*/ 	.byte	0x00, 0xf0, 0x11, 0x00


	//----- nvinfo : EIATTR_KPARAM_INFO
	.align		4
.L_14:
        /*0038*/ 	.byte	0x04, 0x17
        /*003a*/ 	.short	(.L_16 - .L_15)
.L_15:
        /*003c*/ 	.word	0x00000000
        /*0040*/ 	.short	0x0016
        /*0042*/ 	.short	0x006c
        /*0044*/ 	.byte	0x00, 0xf0, 0x11, 0x00


	//----- nvinfo : EIATTR_KPARAM_INFO
	.align		4
.L_16:
        /*0048*/ 	.byte	0x04, 0x17
        /*004a*/ 	.short	(.L_18 - .L_17)
.L_17:
        /*004c*/ 	.word	0x00000000
        /*0050*/ 	.short	0x0015
        /*0052*/ 	.short	0x0068
        /*0054*/ 	.byte	0x00, 0xf0, 0x11, 0x00


	//----- nvinfo : EIATTR_KPARAM_INFO
	.align		4
.L_18:
        /*0058*/ 	.byte	0x04, 0x17
        /*005a*/ 	.short	(.L_20 - .L_19)
.L_19:
        /*005c*/ 	.word	0x00000000
        /*0060*/ 	.short	0x0014
        /*0062*/ 	.short	0x0064
        /*0064*/ 	.byte	0x00, 0xf0, 0x11, 0x00


	//----- nvinfo : EIATTR_KPARAM_INFO
	.align		4
.L_20:
        /*0068*/ 	.byte	0x04, 0x17
        /*006a*/ 	.short	(.L_22 - .L_21)
.L_21:
        /*006c*/ 	.word	0x00000000
        /*0070*/ 	.short	0x0013
        /*0072*/ 	.short	0x0060
        /*0074*/ 	.byte	0x00, 0xf0, 0x11, 0x00


	//----- nvinfo : EIATTR_KPARAM_INFO
	.align		4
.L_22:
        /*0078*/ 	.byte	0x04, 0x17
        /*007a*/ 	.short	(.L_24 - .L_23)
.L_23:
        /*007c*/ 	.word	0x00000000
        /*0080*/ 	.short	0x0012
        /*0082*/ 	.short	0x005c
        /*0084*/ 	.byte	0x00, 0xf0, 0x11, 0x00


	//----- nvinfo : EIATTR_KPARAM_INFO
	.align		4
.L_24:
        /*0088*/ 	.byte	0x04, 0x17
        /*008a*/ 	.short	(.L_26 - .L_25)
.L_25:
        /*008c*/ 	.word	0x00000000
        /*0090*/ 	.short	0x0011
        /*0092*/ 	.short	0x0058
        /*0094*/ 	.byte	0x00, 0xf0, 0x11, 0x00


	//----- nvinfo : EIATTR_KPARAM_INFO
	.align		4
.L_26:
        /*0098*/ 	.byte	0x04, 0x17
        /*009a*/ 	.short	(.L_28 - .L_27)
.L_27:
        /*009c*/ 	.word	0x00000000
        /*00a0*/ 	.short	0x0010
        /*00a2*/ 	.short	0x0054
        /*00a4*/ 	.byte	0x00, 0xf0, 0x11, 0x00


	//----- nvinfo : EIATTR_KPARAM_INFO
	.align		4
.L_28:
        /*00a8*/ 	.byte	0x04, 0x17
        /*00aa*/ 	.short	(.L_30 - .L_29)
.L_29:
        /*00ac*/ 	.word	0x00000000
        /*00b0*/ 	.short	0x000f
        /*00b2*/ 	.short	0x0050
        /*00b4*/ 	.byte	0x00, 0xf0, 0x11, 0x00


	//----- nvinfo : EIATTR_KPARAM_INFO
	.align		4
.L_30:
        /*00b8*/ 	.byte	0x04, 0x17
        /*00ba*/ 	.short	(.L_32 - .L_31)
.L_31:
        /*00bc*/ 	.word	0x00000000
        /*00c0*/ 	.short	0x000e
        /*00c2*/ 	.short	0x004c
        /*00c4*/ 	.byte	0x00, 0xf0, 0x11, 0x00


	//----- nvinfo : EIATTR_KPARAM_INFO
	.align		4
.L_32:
        /*00c8*/ 	.byte	0x04, 0x17
        /*00ca*/ 	.short	(.L_34 - .L_33)
.L_33:
        /*00cc*/ 	.word	0x00000000
        /*00d0*/ 	.short	0x000d
        /*00d2*/ 	.short	0x0048
        /*00d4*/ 	.byte	0x00, 0xf0, 0x11, 0x00


	//----- nvinfo : EIATTR_KPARAM_INFO
	.align		4
.L_34:
        /*00d8*/ 	.byte	0x04, 0x17
        /*00da*/ 	.short	(.L_36 - .L_35)
.L_35:
        /*00dc*/ 	.word	0x00000000
        /*00e0*/ 	.short	0x000c
        /*00e2*/ 	.short	0x0044
        /*00e4*/ 	.byte	0x00, 0xf0, 0x11, 0x00


	//----- nvinfo : EIATTR_KPARAM_INFO
	.align		4
.L_36:
        /*00e8*/ 	.byte	0x04, 0x17
        /*00ea*/ 	.short	(.L_38 - .L_37)
.L_37:
        /*00ec*/ 	.word	0x00000000
        /*00f0*/ 	.short	0x000b
        /*00f2*/ 	.short	0x0040
        /*00f4*/ 	.byte	0x00, 0xf0, 0x11, 0x00


	//----- nvinfo : EIATTR_KPARAM_INFO
	.align		4
.L_38:
        /*00f8*/ 	.byte	0x04, 0x17
        /*00fa*/ 	.short	(.L_40 - .L_39)
.L_39:
        /*00fc*/ 	.word	0x00000000
        /*0100*/ 	.short	0x000a
        /*0102*/ 	.short	0x003c
        /*0104*/ 	.byte	0x00, 0xf0, 0x11, 0x00


	//----- nvinfo : EIATTR_KPARAM_INFO
	.align		4
.L_40:
        /*0108*/ 	.byte	0x04, 0x17
        /*010a*/ 	.short	(.L_42 - .L_41)
.L_41:
        /*010c*/ 	.word	0x00000000
        /*0110*/ 	.short	0x0009
        /*0112*/ 	.short	0x0038
        /*0114*/ 	.byte	0x00, 0xf0, 0x11, 0x00


	//----- nvinfo : EIATTR_KPARAM_INFO
	.align		4
.L_42:
        /*0118*/ 	.byte	0x04, 0x17
        /*011a*/ 	.short	(.L_44 - .L_43)
.L_43:
        /*011c*/ 	.word	0x00000000
        /*0120*/ 	.short	0x0008
        /*0122*/ 	.short	0x0034
        /*0124*/ 	.byte	0x00, 0xf0, 0x11, 0x00


	//----- nvinfo : EIATTR_KPARAM_INFO
	.align		4
.L_44:
        /*0128*/ 	.byte	0x04, 0x17
        /*012a*/ 	.short	(.L_46 - .L_45)
.L_45:
        /*012c*/ 	.word	0x00000000
        /*0130*/ 	.short	0x0007
        /*0132*/ 	.short	0x0030
        /*0134*/ 	.byte	0x00, 0xf0, 0x11, 0x00


	//----- nvinfo : EIATTR_KPARAM_INFO
	.align		4
.L_46:
        /*0138*/ 	.byte	0x04, 0x17
        /*013a*/ 	.short	(.L_48 - .L_47)
.L_47:
        /*013c*/ 	.word	0x00000000
        /*0140*/ 	.short	0x0006
        /*0142*/ 	.short	0x002c
        /*0144*/ 	.byte	0x00, 0xf0, 0x11, 0x00


	//----- nvinfo : EIATTR_KPARAM_INFO
	.align		4
.L_48:
        /*0148*/ 	.byte	0x04, 0x17
        /*014a*/ 	.short	(.L_50 - .L_49)
.L_49:
        /*014c*/ 	.word	0x00000000
        /*0150*/ 	.short	0x0005
        /*0152*/ 	.short	0x0028
        /*0154*/ 	.byte	0x00, 0xf0, 0x11, 0x00


	//----- nvinfo : EIATTR_KPARAM_INFO
	.align		4
.L_50:
        /*0158*/ 	.byte	0x04, 0x17
        /*015a*/ 	.short	(.L_52 - .L_51)
.L_51:
        /*015c*/ 	.word	0x00000000
        /*0160*/ 	.short	0x0004
        /*0162*/ 	.short	0x0020
        /*0164*/ 	.byte	0x00, 0xf4, 0x21, 0x00


	//----- nvinfo : EIATTR_KPARAM_INFO
	.align		4
.L_52:
        /*0168*/ 	.byte	0x04, 0x17
        /*016a*/ 	.short	(.L_54 - .L_53)
.L_53:
        /*016c*/ 	.word	0x00000000
        /*0170*/ 	.short	0x0003
        /*0172*/ 	.short	0x0018
        /*0174*/ 	.byte	0x00, 0xf4, 0x21, 0x00


	//----- nvinfo : EIATTR_KPARAM_INFO
	.align		4
.L_54:
        /*0178*/ 	.byte	0x04, 0x17
        /*017a*/ 	.short	(.L_56 - .L_55)
.L_55:
        /*017c*/ 	.word	0x00000000
        /*0180*/ 	.short	0x0002
        /*0182*/ 	.short	0x0010
        /*0184*/ 	.byte	0x00, 0xf4, 0x21, 0x00


	//----- nvinfo : EIATTR_KPARAM_INFO
	.align		4
.L_56:
        /*0188*/ 	.byte	0x04, 0x17
        /*018a*/ 	.short	(.L_58 - .L_57)
.L_57:
        /*018c*/ 	.word	0x00000000
        /*0190*/ 	.short	0x0001
        /*0192*/ 	.short	0x0008
        /*0194*/ 	.byte	0x00, 0xf4, 0x21, 0x00


	//----- nvinfo : EIATTR_KPARAM_INFO
	.align		4
.L_58:
        /*0198*/ 	.byte	0x04, 0x17
        /*019a*/ 	.short	(.L_60 - .L_59)
.L_59:
        /*019c*/ 	.word	0x00000000
        /*01a0*/ 	.short	0x0000
        /*01a2*/ 	.short	0x0000
        /*01a4*/ 	.byte	0x00, 0xf4, 0x21, 0x00


	//----- nvinfo : EIATTR_SPARSE_MMA_MASK
	.align		4
.L_60:
        /*01a8*/ 	.byte	0x03, 0x50
        /*01aa*/ 	.short	0x0000


	//----- nvinfo : EIATTR_MAXREG_COUNT
	.align		4
        /*01ac*/ 	.byte	0x03, 0x1b
        /*01ae*/ 	.short	0x00ff


	//----- nvinfo : EIATTR_NUM_BARRIERS
	.align		4
        /*01b0*/ 	.byte	0x02, 0x4c
        /*01b2*/ 	.byte	0x01
	.zero		1


	//----- nvinfo : EIATTR_ANNOTATIONS
	.align		4
        /*01b4*/ 	.byte	0x04, 0x55
        /*01b6*/ 	.short	(.L_62 - .L_61)


	//   ....[0]....
.L_61:
        /*01b8*/ 	.word	0x00000001
        /*01bc*/ 	.byte	0xc0, 0x24, 0x00, 0x00, 0x01, 0x00, 0x00, 0x00, 0x40, 0x26, 0x00, 0x00, 0x01, 0x00, 0x00, 0x00
        /*01cc*/ 	.byte	0x70, 0x26, 0x00, 0x00, 0x01, 0x00, 0x00, 0x00, 0x90, 0x26, 0x00, 0x00, 0x01, 0x00, 0x00, 0x00
        /*01dc*/ 	.byte	0xb0, 0x26, 0x00, 0x00, 0x01, 0x00, 0x00, 0x00, 0x30, 0x27, 0x00, 0x00, 0x01, 0x00, 0x00, 0x00
        /*01ec*/ 	.byte	0x40, 0x27, 0x00, 0x00, 0x01, 0x00, 0x00, 0x00, 0x50, 0x27, 0x00, 0x00, 0x01, 0x00, 0x00, 0x00
        /*01fc*/ 	.byte	0x60, 0x27, 0x00, 0x00, 0x01, 0x00, 0x00, 0x00, 0x70, 0x27, 0x00, 0x00


	//----- nvinfo : EIATTR_COOP_GROUP_MASK_REGIDS
	.align		4
.L_62:
        /*0208*/ 	.byte	0x04, 0x29
        /*020a*/ 	.short	(.L_64 - .L_63)


	//   ....[0]....
.L_63:
        /*020c*/ 	.word	0xffffffff


	//   ....[1]....
        /*0210*/ 	.word	0xffffffff


	//   ....[2]....
        /*0214*/ 	.word	0xffffffff


	//   ....[3]....
        /*0218*/ 	.word	0xffffffff


	//   ....[4]....
        /*021c*/ 	.word	0xffffffff


	//   ....[5]....
        /*0220*/ 	.word	0xffffffff


	//   ....[6]....
        /*0224*/ 	.word	0xffffffff


	//   ....[7]....
        /*0228*/ 	.word	0xffffffff


	//   ....[8]....
        /*022c*/ 	.word	0xffffffff


	//   ....[9]....
        /*0230*/ 	.word	0xffffffff


	//   ....[10]....
        /*0234*/ 	.word	0xffffffff


	//   ....[11]....
        /*0238*/ 	.word	0xffffffff


	//   ....[12]....
        /*023c*/ 	.word	0xffffffff


	//   ....[13]....
        /*0240*/ 	.word	0xffffffff


	//   ....[14]....
        /*0244*/ 	.word	0xffffffff


	//   ....[15]....
        /*0248*/ 	.word	0xffffffff


	//   ....[16]....
        /*024c*/ 	.word	0xffffffff


	//   ....[17]....
        /*0250*/ 	.word	0xffffffff


	//----- nvinfo : EIATTR_COOP_GROUP_INSTR_OFFSETS
	.align		4
.L_64:
        /*0254*/ 	.byte	0x04, 0x28
        /*0256*/ 	.short	(.L_66 - .L_65)


	//   ....[0]....
.L_65:
        /*0258*/ 	.word	0x00003630


	//   ....[1]....
        /*025c*/ 	.word	0x00003660


	//   ....[2]....
        /*0260*/ 	.word	0x00003690


	//   ....[3]....
        /*0264*/ 	.word	0x000036a0


	//   ....[4]....
        /*0268*/ 	.word	0x000036d0


	//   ....[5]....
        /*026c*/ 	.word	0x000036f0


	//   ....[6]....
        /*0270*/ 	.word	0x00003710


	//   ....[7]....
        /*0274*/ 	.word	0x00003720


	//   ....[8]....
        /*0278*/ 	.word	0x000038e0


	//   ....[9]....
        /*027c*/ 	.word	0x00003b50


	//   ....[10]....
        /*0280*/ 	.word	0x00003b60


	//   ....[11]....
        /*0284*/ 	.word	0x00003b80


	//   ....[12]....
        /*0288*/ 	.word	0x00003b90


	//   ....[13]....
        /*028c*/ 	.word	0x00003bc0


	//   ....[14]....
        /*0290*/ 	.word	0x00003bf0


	//   ....[15]....
        /*0294*/ 	.word	0x00003c00


	//   ....[16]....
        /*0298*/ 	.word	0x00003c10


	//   ....[17]....
        /*029c*/ 	.word	0x00003cd0


	//----- nvinfo : EIATTR_VRC_CTA_INIT_COUNT
	.align		4
.L_66:
        /*02a0*/ 	.byte	0x02, 0x4a
	.zero		1
	.zero		1


	//----- nvinfo : EIATTR_EXIT_INSTR_OFFSETS
	.align		4
        /*02a4*/ 	.byte	0x04, 0x1c
        /*02a6*/ 	.short	(.L_68 - .L_67)


	//   ....[0]....
.L_67:
        /*02a8*/ 	.word	0x00007b00


	//   ....[1]....
        /*02ac*/ 	.word	0x00007b30


	//----- nvinfo : EIATTR_REQNTID
	.align		4
.L_68:
        /*02b0*/ 	.byte	0x04, 0x10
        /*02b2*/ 	.short	(.L_70 - .L_69)
.L_69:
        /*02b4*/ 	.word	0x00000080
        /*02b8*/ 	.word	0x00000001
        /*02bc*/ 	.word	0x00000001


	//----- nvinfo : EIATTR_CBANK_PARAM_SIZE
	.align		4
.L_70:
        /*02c0*/ 	.byte	0x03, 0x19
        /*02c2*/ 	.short	0x0088


	//----- nvinfo : EIATTR_PARAM_CBANK
	.align		4
        /*02c4*/ 	.byte	0x04, 0x0a
        /*02c6*/ 	.short	(.L_72 - .L_71)
	.align		4
.L_71:
        /*02c8*/ 	.word	index@(.nv.constant0.attn_fwd)
        /*02cc*/ 	.short	0x0380
        /*02ce*/ 	.short	0x0088


	//----- nvinfo : EIATTR_SW_WAR
	.align		4
.L_72:
        /*02d0*/ 	.byte	0x04, 0x36
        /*02d2*/ 	.short	(.L_74 - .L_73)
.L_73:
        /*02d4*/ 	.word	0x00000008
.L_74:


//--------------------- .nv.compat                --------------------------
	.section	.nv.compat,"",@"SHT_CUDA_COMPAT_INFO"
	.align	4
        /*0000*/ 	.byte	0x02, 0x02, 0x01, 0x00, 0x02, 0x05, 0x05, 0x00, 0x02, 0x03, 0x00, 0x00, 0x02, 0x06, 0x01, 0x00


//--------------------- .nv.callgraph             --------------------------
	.section	.nv.callgraph,"",@"SHT_CUDA_CALLGRAPH"
	.align	4
	.sectionentsize	8
	.align		4
        /*0000*/ 	.word	0x00000000
	.align		4
        /*0004*/ 	.word	0xffffffff
	.align		4
        /*0008*/ 	.word	0x00000000
	.align		4
        /*000c*/ 	.word	0xfffffffe
	.align		4
        /*0010*/ 	.word	0x00000000
	.align		4
        /*0014*/ 	.word	0xfffffffd
	.align		4
        /*0018*/ 	.word	0x00000000
	.align		4
        /*001c*/ 	.word	0xfffffffc


//--------------------- .nv.constant4             --------------------------
	.section	.nv.constant4,"a",@progbits
	.align	8
	.align		8
.nv.constant4:
        /*0000*/ 	.dword	_$_str


//--------------------- .text.attn_fwd            --------------------------
	.section	.text.attn_fwd,"ax",@progbits
	.align	128
        .global         attn_fwd
        .type           attn_fwd,@function
        .size           attn_fwd,(.L_x_3 - attn_fwd)
        .other          attn_fwd,@"STO_CUDA_ENTRY STV_DEFAULT"
attn_fwd:
.text.attn_fwd:
[----:B------:R-:W0:Y:S01]  /*0000*/  LDC R1, c[0x0][0x37c] ;  /* 0x0000df00ff017b82 */ /* 0x000e220000000800 */
[----:B------:R-:W1:Y:S07]  /*0010*/  S2R R2, SR_CTAID.X ;  /* 0x0000000000027919 */ /* 0x000e6e0000002500 */
[----:B------:R-:W2:Y:S01]  /*0020*/  S2UR UR7, SR_CTAID.Y ;  /* 0x00000000000779c3 */ /* 0x000ea20000002600 */
[----:B------:R-:W2:Y:S01]  /*0030*/  LDCU.64 UR4, c[0x0][0x3b0] ;  /* 0x00007600ff0477ac */ /* 0x000ea20008000a00 */
[----:B0-----:R-:W-:Y:S01]  /*0040*/  VIADD R1, R1, 0xffffffd8 ;  /* 0xffffffd801017836 */ /* 0x001fe20000000000 */
[----:B------:R-:W0:Y:S01]  /*0050*/  S2R R243, SR_TID.X ;  /* 0x0000000000f37919 */ /* 0x000e220000002100 */
[----:B------:R-:W3:Y:S04]  /*0060*/  LDCU.64 UR10, c[0x0][0x358] ;  /* 0x00006b00ff0a77ac */ /* 0x000ee80008000a00 */
[----:B------:R-:W4:Y:S08]  /*0070*/  LDC R5, c[0x0][0x3b8] ;  /* 0x0000ee00ff057b82 */ /* 0x000f300000000800 */
[----:B------:R-:W5:Y:S01]  /*0080*/  LDC.64 R8, c[0x0][0x380] ;  /* 0x0000e000ff087b82 */ /* 0x000f620000000a00 */
[----:B--2---:R-:W-:-:S04]  /*0090*/  UIMAD UR4, UR7, UR4, URZ ;  /* 0x00000004070472a4 */ /* 0x004fc8000f8e02ff */
[----:B------:R-:W-:Y:S01]  /*00a0*/  USHF.L.U32 UR6, UR4, 0x1, URZ ;  /* 0x0000000104067899 */ /* 0x000fe200080006ff */
[----:B-1----:R-:W-:Y:S01]  /*00b0*/  IMAD.SHL.U32 R2, R2, 0x20, RZ ;  /* 0x0000002002027824 */ /* 0x002fe200078e00ff */
[----:B0-----:R-:W-:-:S04]  /*00c0*/  SHF.R.U32.HI R4, RZ, 0x5, R243 ;  /* 0x00000005ff047819 */ /* 0x001fc800000116f3 */
[----:B------:R-:W-:Y:S02]  /*00d0*/  LOP3.LUT R0, R2, 0x1f, R243, 0xf8, !PT ;  /* 0x0000001f02007812 */ /* 0x000fe400078ef8f3 */
[----:B------:R-:W-:-:S03]  /*00e0*/  SGXT.U32 R4, R4, 0x2 ;  /* 0x000000020404781a */ /* 0x000fc60000000000 */
[----:B------:R-:W-:Y:S01]  /*00f0*/  IMAD R0, R0, UR5, RZ ;  /* 0x0000000500007c24 */ /* 0x000fe2000f8e02ff */
[----:B------:R-:W-:Y:S01]  /*0100*/  UIMAD.WIDE UR4, UR4, 0x2, URZ ;  /* 0x00000002040478a5 */ /* 0x000fe2000f8e02ff */
[----:B----4-:R-:W-:Y:S02]  /*0110*/  IMAD R4, R4, R5, RZ ;  /* 0x0000000504047224 */ /* 0x010fe400078e02ff */
[C---:B------:R-:W-:Y:S02]  /*0120*/  IMAD.SHL.U32 R3, R0.reuse, 0x2, RZ ;  /* 0x0000000200037824 */ /* 0x040fe400078e00ff */
[----:B------:R-:W-:Y:S02]  /*0130*/  IMAD R6, R5, 0x4, R4 ;  /* 0x0000000405067824 */ /* 0x000fe400078e0204 */
[----:B------:R-:W-:Y:S01]  /*0140*/  IMAD.HI R0, R0, 0x2, RZ ;  /* 0x0000000200007827 */ /* 0x000fe200078e02ff */
[----:B-----5:R-:W-:Y:S02]  /*0150*/  IADD3 R3, P0, P1, R3, UR6, R8 ;  /* 0x0000000603037c10 */ /* 0x020fe4000f91e008 */
[----:B------:R-:W-:-:S02]  /*0160*/  LEA R14, R5, R6, 0x2 ;  /* 0x00000006050e7211 */ /* 0x000fc400078e10ff */
[----:B------:R-:W-:Y:S02]  /*0170*/  IADD3.X R0, PT, PT, R0, UR5, R9, P0, P1 ;  /* 0x0000000500007c10 */ /* 0x000fe400087e2409 */
[-C--:B------:R-:W-:Y:S01]  /*0180*/  LEA R8, P0, R4, R3.reuse, 0x1 ;  /* 0x0000000304087211 */ /* 0x080fe200078008ff */
[C---:B------:R-:W-:Y:S01]  /*0190*/  IMAD R16, R5.reuse, 0x4, R14 ;  /* 0x0000000405107824 */ /* 0x040fe200078e020e */
[-C--:B------:R-:W-:Y:S02]  /*01a0*/  LEA R12, P1, R14, R3.reuse, 0x1 ;  /* 0x000000030e0c7211 */ /* 0x080fe400078208ff */
[-C--:B------:R-:W-:Y:S02]  /*01b0*/  LEA.HI.X.SX32 R9, R4, R0.reuse, 0x1, P0 ;  /* 0x0000000004097211 */ /* 0x080fe400000f0eff */
[-C--:B------:R-:W-:Y:S01]  /*01c0*/  LEA R10, P0, R6, R3.reuse, 0x1 ;  /* 0x00000003060a7211 */ /* 0x080fe200078008ff */
[C---:B------:R-:W-:Y:S01]  /*01d0*/  IMAD R18, R5.reuse, 0x4, R16 ;  /* 0x0000000405127824 */ /* 0x040fe200078e0210 */
[-C--:B------:R-:W-:Y:S01]  /*01e0*/  LEA.HI.X.SX32 R13, R14, R0.reuse, 0x1, P1 ;  /* 0x000000000e0d7211 */ /* 0x080fe200008f0eff */
[----:B---3--:R-:W2:Y:S01]  /*01f0*/  LDG.E.U16 R4, desc[UR10][R8.64] ;  /* 0x0000000a08047981 */ /* 0x008ea2000c1e1500 */
[-C--:B------:R-:W-:Y:S01]  /*0200*/  LEA.HI.X.SX32 R11, R6, R0.reuse, 0x1, P0 ;  /* 0x00000000060b7211 */ /* 0x080fe200000f0eff */
[C---:B------:R-:W-:Y:S01]  /*0210*/  IMAD R22, R5.reuse, 0x4, R18 ;  /* 0x0000000405167824 */ /* 0x040fe200078e0212 */
[CC--:B------:R-:W-:Y:S01]  /*0220*/  LEA R14, P0, R16.reuse, R3.reuse, 0x1 ;  /* 0x00000003100e7211 */ /* 0x0c0fe200078008ff */
[----:B------:R0:W3:Y:S02]  /*0230*/  LDG.E.U16 R6, desc[UR10][R12.64] ;  /* 0x0000000a0c067981 */ /* 0x0000e4000c1e1500 */
[----:B------:R-:W-:Y:S01]  /*0240*/  IMAD R24, R5, 0x4, R22 ;  /* 0x0000000405187824 */ /* 0x000fe200078e0216 */
[----:B------:R-:W-:Y:S01]  /*0250*/  LEA.HI.X.SX32 R15, R16, R0, 0x1, P0 ;  /* 0x00000000100f7211 */ /* 0x000fe200000f0eff */
[----:B------:R1:W4:Y:S01]  /*0260*/  LDG.E.U16 R7, desc[UR10][R10.64] ;  /* 0x0000000a0a077981 */ /* 0x000322000c1e1500 */
[----:B------:R-:W-:-:S02]  /*0270*/  LEA R16, P0, R18, R3, 0x1 ;  /* 0x0000000312107211 */ /* 0x000fc400078008ff */
[C---:B------:R-:W-:Y:S01]  /*0280*/  LEA R26, R5.reuse, R24, 0x2 ;  /* 0x00000018051a7211 */ /* 0x040fe200078e10ff */
[----:B------:R5:W2:Y:S01]  /*0290*/  LDG.E.U16 R8, desc[UR10][R14.64] ;  /* 0x0000000a0e087981 */ /* 0x000aa2000c1e1500 */
[-C--:B------:R-:W-:Y:S02]  /*02a0*/  LEA.HI.X.SX32 R17, R18, R0.reuse, 0x1, P0 ;  /* 0x0000000012117211 */ /* 0x080fe400000f0eff */
[-C--:B------:R-:W-:Y:S02]  /*02b0*/  LEA R18, P0, R22, R3.reuse, 0x1 ;  /* 0x0000000316127211 */ /* 0x080fe400078008ff */
[-C--:B------:R-:W-:Y:S01]  /*02c0*/  LEA R20, P1, R24, R3.reuse, 0x1 ;  /* 0x0000000318147211 */ /* 0x080fe200078208ff */
[----:B------:R5:W2:Y:S01]  /*02d0*/  LDG.E.U16 R9, desc[UR10][R16.64] ;  /* 0x0000000a10097981 */ /* 0x000aa2000c1e1500 */
[----:B------:R-:W-:Y:S01]  /*02e0*/  LEA.HI.X.SX32 R19, R22, R0, 0x1, P0 ;  /* 0x0000000016137211 */ /* 0x000fe200000f0eff */
[----:B------:R-:W-:Y:S01]  /*02f0*/  IMAD R22, R5, 0x4, R26 ;  /* 0x0000000405167824 */ /* 0x000fe200078e021a */
[----:B0-----:R-:W-:-:S02]  /*0300*/  LEA R12, P0, R26, R3, 0x1 ;  /* 0x000000031a0c7211 */ /* 0x001fc400078008ff */
[-C--:B------:R-:W-:Y:S01]  /*0310*/  LEA.HI.X.SX32 R21, R24, R0.reuse, 0x1, P1 ;  /* 0x0000000018157211 */ /* 0x080fe200008f0eff */
[----:B------:R-:W2:Y:S01]  /*0320*/  LDG.E.U16 R29, desc[UR10][R18.64] ;  /* 0x0000000a121d7981 */ /* 0x000ea2000c1e1500 */
[-C--:B------:R-:W-:Y:S01]  /*0330*/  LEA.HI.X.SX32 R13, R26, R0.reuse, 0x1, P0 ;  /* 0x000000001a0d7211 */ /* 0x080fe200000f0eff */
[C---:B------:R-:W-:Y:S01]  /*0340*/  IMAD R24, R5.reuse, 0x4, R22 ;  /* 0x0000000405187824 */ /* 0x040fe200078e0216 */
[CC--:B-1----:R-:W-:Y:S01]  /*0350*/  LEA R10, P0, R22.reuse, R3.reuse, 0x1 ;  /* 0x00000003160a7211 */ /* 0x0c2fe200078008ff */
[----:B------:R0:W2:Y:S03]  /*0360*/  LDG.E.U16 R31, desc[UR10][R20.64] ;  /* 0x0000000a141f7981 */ /* 0x0000a6000c1e1500 */
[-C--:B------:R-:W-:Y:S01]  /*0370*/  LEA.HI.X.SX32 R11, R22, R0.reuse, 0x1, P0 ;  /* 0x00000000160b7211 */ /* 0x080fe200000f0eff */
[C---:B------:R-:W-:Y:S01]  /*0380*/  IMAD R22, R5.reuse, 0x4, R24 ;  /* 0x0000000405167824 */ /* 0x040fe200078e0218 */
[-C--:B-----5:R-:W-:Y:S01]  /*0390*/  LEA R14, P0, R24, R3.reuse, 0x1 ;  /* 0x00000003180e7211 */ /* 0x0a0fe200078008ff */
[----:B------:R1:W5:Y:S02]  /*03a0*/  LDG.E.U16 R33, desc[UR10][R12.64] ;  /* 0x0000000a0c217981 */ /* 0x000364000c1e1500 */
[----:B------:R-:W-:Y:S01]  /*03b0*/  IMAD R26, R5, 0x4, R22 ;  /* 0x00000004051a7824 */ /* 0x000fe200078e0216 */
[----:B------:R-:W-:Y:S01]  /*03c0*/  LEA R16, P1, R22, R3, 0x1 ;  /* 0x0000000316107211 */ /* 0x000fe200078208ff */
[----:B------:R1:W2:Y:S01]  /*03d0*/  LDG.E.U16 R35, desc[UR10][R10.64] ;  /* 0x0000000a0a237981 */ /* 0x0002a2000c1e1500 */
[----:B------:R-:W-:-:S02]  /*03e0*/  LEA.HI.X.SX32 R15, R24, R0, 0x1, P0 ;  /* 0x00000000180f7211 */ /* 0x000fc400000f0eff */
[C---:B0-----:R-:W-:Y:S02]  /*03f0*/  LEA R20, R5.reuse, R26, 0x2 ;  /* 0x0000001a05147211 */ /* 0x041fe400078e10ff */
[-C--:B------:R-:W-:Y:S01]  /*0400*/  LEA R18, P0, R26, R3.reuse, 0x1 ;  /* 0x000000031a127211 */ /* 0x080fe200078008ff */
[----:B------:R0:W2:Y:S01]  /*0410*/  LDG.E.U16 R37, desc[UR10][R14.64] ;  /* 0x0000000a0e257981 */ /* 0x0000a2000c1e1500 */
[-C--:B------:R-:W-:Y:S01]  /*0420*/  LEA.HI.X.SX32 R17, R22, R0.reuse, 0x1, P1 ;  /* 0x0000000016117211 */ /* 0x080fe200008f0eff */
[C---:B------:R-:W-:Y:S01]  /*0430*/  IMAD R22, R5.reuse, 0x4, R20 ;  /* 0x0000000405167824 */ /* 0x040fe200078e0214 */
[-C--:B------:R-:W-:Y:S02]  /*0440*/  LEA.HI.X.SX32 R19, R26, R0.reuse, 0x1, P0 ;  /* 0x000000001a137211 */ /* 0x080fe400000f0eff */
[CC--:B-1----:R-:W-:Y:S01]  /*0450*/  LEA R12, P0, R20.reuse, R3.reuse, 0x1 ;  /* 0x00000003140c7211 */ /* 0x0c2fe200078008ff */
[C---:B------:R-:W-:Y:S01]  /*0460*/  IMAD R24, R5.reuse, 0x4, R22 ;  /* 0x0000000405187824 */ /* 0x040fe200078e0216 */
[----:B------:R1:W2:Y:S02]  /*0470*/  LDG.E.U16 R39, desc[UR10][R16.64] ;  /* 0x0000000a10277981 */ /* 0x0002a4000c1e1500 */
[----:B------:R-:W-:Y:S01]  /*0480*/  LEA.HI.X.SX32 R13, R20, R0, 0x1, P0 ;  /* 0x00000000140d7211 */ /* 0x000fe200000f0eff */
[----:B------:R-:W-:Y:S01]  /*0490*/  IMAD R26, R5, 0x4, R24 ;  /* 0x00000004051a7824 */ /* 0x000fe200078e0218 */
[-C--:B------:R-:W-:Y:S01]  /*04a0*/  LEA R10, P0, R22, R3.reuse, 0x1 ;  /* 0x00000003160a7211 */ /* 0x080fe200078008ff */
[----:B------:R-:W2:Y:S01]  /*04b0*/  LDG.E.U16 R41, desc[UR10][R18.64] ;  /* 0x0000000a12297981 */ /* 0x000ea2000c1e1500 */
[----:B------:R-:W-:-:S02]  /*04c0*/  LEA R20, P1, R24, R3, 0x1 ;  /* 0x0000000318147211 */ /* 0x000fc400078208ff */
[-C--:B------:R-:W-:Y:S01]  /*04d0*/  LEA.HI.X.SX32 R11, R22, R0.reuse, 0x1, P0 ;  /* 0x00000000160b7211 */ /* 0x080fe200000f0eff */
[C---:B------:R-:W-:Y:S01]  /*04e0*/  IMAD R22, R5.reuse, 0x4, R26 ;  /* 0x0000000405167824 */ /* 0x040fe200078e021a */
[-C--:B0-----:R-:W-:Y:S01]  /*04f0*/  LEA R14, P0, R26, R3.reuse, 0x1 ;  /* 0x000000031a0e7211 */ /* 0x081fe200078008ff */
[----:B------:R0:W2:Y:S01]  /*0500*/  LDG.E.U16 R43, desc[UR10][R12.64] ;  /* 0x0000000a0c2b7981 */ /* 0x0000a2000c1e1500 */
[-C--:B------:R-:W-:Y:S02]  /*0510*/  LEA.HI.X.SX32 R21, R24, R0.reuse, 0x1, P1 ;  /* 0x0000000018157211 */ /* 0x080fe400008f0eff */
[----:B------:R-:W-:Y:S01]  /*0520*/  LEA.HI.X.SX32 R15, R26, R0, 0x1, P0 ;  /* 0x000000001a0f7211 */ /* 0x000fe200000f0eff */
[----:B------:R-:W2:Y:S01]  /*0530*/  LDG.E.U16 R45, desc[UR10][R10.64] ;  /* 0x0000000a0a2d7981 */ /* 0x000ea2000c1e1500 */
[C---:B-1----:R-:W-:Y:S02]  /*0540*/  LEA R16, P0, R22.reuse, R3, 0x1 ;  /* 0x0000000316107211 */ /* 0x042fe400078008ff */
[----:B------:R-:W-:Y:S01]  /*0550*/  LEA R24, R5, R22, 0x2 ;  /* 0x0000001605187211 */ /* 0x000fe200078e10ff */
[----:B------:R1:W3:Y:S01]  /*0560*/  LDG.E.U16 R46, desc[UR10][R20.64] ;  /* 0x0000000a142e7981 */ /* 0x0002e2000c1e1500 */
[----:B------:R-:W-:-:S03]  /*0570*/  LEA.HI.X.SX32 R17, R22, R0, 0x1, P0 ;  /* 0x0000000016117211 */ /* 0x000fc600000f0eff */
[C---:B------:R-:W-:Y:S01]  /*0580*/  IMAD R22, R5.reuse, 0x4, R24 ;  /* 0x0000000405167824 */ /* 0x040fe200078e0218 */
[-C--:B0-----:R-:W-:Y:S01]  /*0590*/  LEA R12, P0, R24, R3.reuse, 0x1 ;  /* 0x00000003180c7211 */ /* 0x081fe200078008ff */
[----:B------:R0:W4:Y:S02]  /*05a0*/  LDG.E.U16 R47, desc[UR10][R14.64] ;  /* 0x0000000a0e2f7981 */ /* 0x000124000c1e1500 */
[C---:B------:R-:W-:Y:S01]  /*05b0*/  IMAD R26, R5.reuse, 0x4, R22 ;  /* 0x00000004051a7824 */ /* 0x040fe200078e0216 */
[C---:B------:R-:W-:Y:S01]  /*05c0*/  LEA R18, P1, R22.reuse, R3, 0x1 ;  /* 0x0000000316127211 */ /* 0x040fe200078208ff */
[----:B------:R-:W4:Y:S02]  /*05d0*/  LDG.E.U16 R48, desc[UR10][R16.64] ;  /* 0x0000000a10307981 */ /* 0x000f24000c1e1500 */
[----:B-1----:R-:W-:Y:S01]  /*05e0*/  IMAD R20, R5, 0x4, R26 ;  /* 0x0000000405147824 */ /* 0x002fe200078e021a */
[----:B------:R-:W-:-:S03]  /*05f0*/  LEA.HI.X.SX32 R19, R22, R0, 0x1, P1 ;  /* 0x0000000016137211 */ /* 0x000fc600008f0eff */
[C---:B------:R-:W-:Y:S01]  /*0600*/  IMAD R22, R5.reuse, 0x4, R20 ;  /* 0x0000000405167824 */ /* 0x040fe200078e0214 */
[----:B------:R-:W-:Y:S01]  /*0610*/  LEA.HI.X.SX32 R13, R24, R0, 0x1, P0 ;  /* 0x00000000180d7211 */ /* 0x000fe200000f0eff */
[----:B------:R1:W4:Y:S01]  /*0620*/  LDG.E.U16 R50, desc[UR10][R18.64] ;  /* 0x0000000a12327981 */ /* 0x000322000c1e1500 */
[CC--:B------:R-:W-:Y:S02]  /*0630*/  LEA R10, P0, R26.reuse, R3.reuse, 0x1 ;  /* 0x000000031a0a7211 */ /* 0x0c0fe400078008ff */
[C---:B------:R-:W-:Y:S01]  /*0640*/  LEA R24, R5.reuse, R22, 0x2 ;  /* 0x0000001605187211 */ /* 0x040fe200078e10ff */
[----:B------:R1:W4:Y:S01]  /*0650*/  LDG.E.U16 R49, desc[UR10][R12.64] ;  /* 0x0000000a0c317981 */ /* 0x000322000c1e1500 */
[----:B------:R-:W-:Y:S02]  /*0660*/  LEA.HI.X.SX32 R11, R26, R0, 0x1, P0 ;  /* 0x000000001a0b7211 */ /* 0x000fe400000f0eff */
[----:B0-----:R-:W-:Y:S01]  /*0670*/  LEA R14, P0, R20, R3, 0x1 ;  /* 0x00000003140e7211 */ /* 0x001fe200078008ff */
[----:B------:R-:W-:-:S02]  /*0680*/  IMAD R26, R5, 0x4, R24 ;  /* 0x00000004051a7824 */ /* 0x000fc400078e0218 */
[----:B------:R0:W4:Y:S01]  /*0690*/  LDG.E.U16 R51, desc[UR10][R10.64] ;  /* 0x0000000a0a337981 */ /* 0x000122000c1e1500 */
[-C--:B------:R-:W-:Y:S01]  /*06a0*/  LEA.HI.X.SX32 R15, R20, R0.reuse, 0x1, P0 ;  /* 0x00000000140f7211 */ /* 0x080fe200000f0eff */
[C---:B-1----:R-:W-:Y:S01]  /*06b0*/  IMAD R18, R5.reuse, 0x4, R26 ;  /* 0x0000000405127824 */ /* 0x042fe200078e021a */
[-C--:B------:R-:W-:Y:S02]  /*06c0*/  LEA R16, P0, R22, R3.reuse, 0x1 ;  /* 0x0000000316107211 */ /* 0x080fe400078008ff */
[-C--:B------:R-:W-:Y:S01]  /*06d0*/  LEA R20, P1, R24, R3.reuse, 0x1 ;  /* 0x0000000318147211 */ /* 0x080fe200078208ff */
[----:B------:R1:W4:Y:S01]  /*06e0*/  LDG.E.U16 R52, desc[UR10][R14.64] ;  /* 0x0000000a0e347981 */ /* 0x000322000c1e1500 */
[-C--:B------:R-:W-:Y:S01]  /*06f0*/  LEA.HI.X.SX32 R17, R22, R0.reuse, 0x1, P0 ;  /* 0x0000000016117211 */ /* 0x080fe200000f0eff */
[C---:B------:R-:W-:Y:S01]  /*0700*/  IMAD R22, R5.reuse, 0x4, R18 ;  /* 0x0000000405167824 */ /* 0x040fe200078e0212 */
[-C--:B------:R-:W-:Y:S02]  /*0710*/  LEA R12, P0, R26, R3.reuse, 0x1 ;  /* 0x000000031a0c7211 */ /* 0x080fe400078008ff */
[-C--:B------:R-:W-:Y:S01]  /*0720*/  LEA.HI.X.SX32 R21, R24, R0.reuse, 0x1, P1 ;  /* 0x0000000018157211 */ /* 0x080fe200008f0eff */
[----:B------:R-:W-:Y:S01]  /*0730*/  IMAD R24, R5, 0x4, R22 ;  /* 0x0000000405187824 */ /* 0x000fe200078e0216 */
[----:B------:R-:W-:Y:S01]  /*0740*/  LEA.HI.X.SX32 R13, R26, R0, 0x1, P0 ;  /* 0x000000001a0d7211 */ /* 0x000fe200000f0eff */
[----:B------:R-:W5:Y:S01]  /*0750*/  LDG.E.U16 R53, desc[UR10][R16.64] ;  /* 0x0000000a10357981 */ /* 0x000f62000c1e1500 */
[----:B0-----:R-:W-:-:S02]  /*0760*/  LEA R10, P0, R18, R3, 0x1 ;  /* 0x00000003120a7211 */ /* 0x001fc400078008ff */
[C---:B------:R-:W-:Y:S01]  /*0770*/  LEA R26, R5.reuse, R24, 0x2 ;  /* 0x00000018051a7211 */ /* 0x040fe200078e10ff */
[----:B------:R0:W5:Y:S01]  /*0780*/  LDG.E.U16 R54, desc[UR10][R20.64] ;  /* 0x0000000a14367981 */ /* 0x000162000c1e1500 */
[-C--:B------:R-:W-:Y:S02]  /*0790*/  LEA.HI.X.SX32 R11, R18, R0.reuse, 0x1, P0 ;  /* 0x00000000120b7211 */ /* 0x080fe400000f0eff */
[-C--:B-1----:R-:W-:Y:S01]  /*07a0*/  LEA R14, P0, R22, R3.reuse, 0x1 ;  /* 0x00000003160e7211 */ /* 0x082fe200078008ff */
[----:B------:R1:W5:Y:S01]  /*07b0*/  LDG.E.U16 R55, desc[UR10][R12.64] ;  /* 0x0000000a0c377981 */ /* 0x000362000c1e1500 */
[-C--:B------:R-:W-:Y:S02]  /*07c0*/  LEA R18, P1, R24, R3.reuse, 0x1 ;  /* 0x0000000318127211 */ /* 0x080fe400078208ff */
[----:B------:R-:W-:Y:S01]  /*07d0*/  LEA.HI.X.SX32 R15, R22, R0, 0x1, P0 ;  /* 0x00000000160f7211 */ /* 0x000fe200000f0eff */
[----:B------:R1:W5:Y:S01]  /*07e0*/  LDG.E.U16 R56, desc[UR10][R10.64] ;  /* 0x0000000a0a387981 */ /* 0x000362000c1e1500 */
[----:B0-----:R-:W-:Y:S01]  /*07f0*/  IMAD R20, R5, 0x4, R26 ;  /* 0x0000000405147824 */ /* 0x001fe200078e021a */
[----:B------:R-:W-:-:S02]  /*0800*/  LEA R16, P0, R26, R3, 0x1 ;  /* 0x000000031a107211 */ /* 0x000fc400078008ff */
[----:B------:R0:W5:Y:S01]  /*0810*/  LDG.E.U16 R57, desc[UR10][R14.64] ;  /* 0x0000000a0e397981 */ /* 0x000162000c1e1500 */
[C---:B------:R-:W-:Y:S01]  /*0820*/  IMAD R22, R5.reuse, 0x4, R20 ;  /* 0x0000000405167824 */ /* 0x040fe200078e0214 */
[-C--:B------:R-:W-:Y:S02]  /*0830*/  LEA.HI.X.SX32 R17, R26, R0.reuse, 0x1, P0 ;  /* 0x000000001a117211 */ /* 0x080fe400000f0eff */
[-C--:B------:R-:W-:Y:S01]  /*0840*/  LEA.HI.X.SX32 R19, R24, R0.reuse, 0x1, P1 ;  /* 0x0000000018137211 */ /* 0x080fe200008f0eff */
[C---:B------:R-:W-:Y:S01]  /*0850*/  IMAD R24, R5.reuse, 0x4, R22 ;  /* 0x0000000405187824 */ /* 0x040fe200078e0216 */
[CC--:B-1----:R-:W-:Y:S01]  /*0860*/  LEA R12, P0, R20.reuse, R3.reuse, 0x1 ;  /* 0x00000003140c7211 */ /* 0x0c2fe200078008ff */
[----:B------:R1:W5:Y:S02]  /*0870*/  LDG.E.U16 R59, desc[UR10][R16.64] ;  /* 0x0000000a103b7981 */ /* 0x000364000c1e1500 */
[----:B------:R-:W-:Y:S01]  /*0880*/  IMAD R26, R5, 0x4, R24 ;  /* 0x00000004051a7824 */ /* 0x000fe200078e0218 */
[----:B------:R-:W-:Y:S01]  /*0890*/  LEA.HI.X.SX32 R13, R20, R0, 0x1, P0 ;  /* 0x00000000140d7211 */ /* 0x000fe200000f0eff */
[----:B------:R-:W5:Y:S01]  /*08a0*/  LDG.E.U16 R58, desc[UR10][R18.64] ;  /* 0x0000000a123a7981 */ /* 0x000f62000c1e1500 */
[----:B------:R-:W-:-:S02]  /*08b0*/  LEA R10, P0, R22, R3, 0x1 ;  /* 0x00000003160a7211 */ /* 0x000fc400078008ff */
[-C--:B------:R-:W-:Y:S01]  /*08c0*/  LEA R20, P1, R24, R3.reuse, 0x1 ;  /* 0x0000000318147211 */ /* 0x080fe200078208ff */
[----:B------:R1:W5:Y:S01]  /*08d0*/  LDG.E.U16 R60, desc[UR10][R12.64] ;  /* 0x0000000a0c3c7981 */ /* 0x000362000c1e1500 */
[----:B------:R-:W-:Y:S02]  /*08e0*/  LEA.HI.X.SX32 R11, R22, R0, 0x1, P0 ;  /* 0x00000000160b7211 */ /* 0x000fe400000f0eff */
[C---:B------:R-:W-:Y:S02]  /*08f0*/  LEA R22, R5.reuse, R26, 0x2 ;  /* 0x0000001a05167211 */ /* 0x040fe400078e10ff */
[----:B0-----:R-:W-:Y:S01]  /*0900*/  LEA R14, P0, R26, R3, 0x1 ;  /* 0x000000031a0e7211 */ /* 0x001fe200078008ff */
[----:B------:R0:W5:Y:S01]  /*0910*/  LDG.E.U16 R61, desc[UR10][R10.64] ;  /* 0x0000000a0a3d7981 */ /* 0x000162000c1e1500 */
[-C--:B------:R-:W-:Y:S01]  /*0920*/  LEA.HI.X.SX32 R21, R24, R0.reuse, 0x1, P1 ;  /* 0x0000000018157211 */ /* 0x080fe200008f0eff */
[----:B------:R-:W-:Y:S01]  /*0930*/  IMAD R24, R5, 0x4, R22 ;  /* 0x0000000405187824 */ /* 0x000fe200078e0216 */
[----:B------:R-:W-:-:S02]  /*0940*/  LEA.HI.X.SX32 R15, R26, R0, 0x1, P0 ;  /* 0x000000001a0f7211 */ /* 0x000fc400000f0eff */
[CC--:B-1----:R-:W-:Y:S01]  /*0950*/  LEA R16, P0, R22.reuse, R3.reuse, 0x1 ;  /* 0x0000000316107211 */ /* 0x0c2fe200078008ff */
[C---:B------:R-:W-:Y:S01]  /*0960*/  IMAD R26, R5.reuse, 0x4, R24 ;  /* 0x00000004051a7824 */ /* 0x040fe200078e0218 */
[----:B------:R-:W5:Y:S02]  /*0970*/  LDG.E.U16 R62, desc[UR10][R20.64] ;  /* 0x0000000a143e7981 */ /* 0x000f64000c1e1500 */
[-C--:B------:R-:W-:Y:S01]  /*0980*/  LEA.HI.X.SX32 R17, R22, R0.reuse, 0x1, P0 ;  /* 0x0000000016117211 */ /* 0x080fe200000f0eff */
[C---:B------:R-:W-:Y:S01]  /*0990*/  IMAD R22, R5.reuse, 0x4, R26 ;  /* 0x0000000405167824 */ /* 0x040fe200078e021a */
[CC--:B------:R-:W-:Y:S01]  /*09a0*/  LEA R12, P0, R24.reuse, R3.reuse, 0x1 ;  /* 0x00000003180c7211 */ /* 0x0c0fe200078008ff */
[----:B------:R1:W5:Y:S02]  /*09b0*/  LDG.E.U16 R63, desc[UR10][R14.64] ;  /* 0x0000000a0e3f7981 */ /* 0x000364000c1e1500 */
[----:B------:R-:W-:Y:S01]  /*09c0*/  IMAD R28, R5, 0x4, R22 ;  /* 0x00000004051c7824 */ /* 0x000fe200078e0216 */
[----:B------:R-:W-:Y:S01]  /*09d0*/  LEA.HI.X.SX32 R13, R24, R0, 0x1, P0 ;  /* 0x00000000180d7211 */ /* 0x000fe200000f0eff */
[----:B------:R1:W5:Y:S01]  /*09e0*/  LDG.E.U16 R64, desc[UR10][R16.64] ;  /* 0x0000000a10407981 */ /* 0x000362000c1e1500 */
[----:B------:R-:W-:-:S02]  /*09f0*/  LEA R18, P1, R26, R3, 0x1 ;  /* 0x000000031a127211 */ /* 0x000fc400078208ff */
[C---:B------:R-:W-:Y:S01]  /*0a00*/  LEA R24, R5.reuse, R28, 0x2 ;  /* 0x0000001c05187211 */ /* 0x040fe200078e10ff */
[----:B------:R1:W5:Y:S01]  /*0a10*/  LDG.E.U16 R65, desc[UR10][R12.64] ;  /* 0x0000000a0c417981 */ /* 0x000362000c1e1500 */
[-C--:B------:R-:W-:Y:S02]  /*0a20*/  LEA.HI.X.SX32 R19, R26, R0.reuse, 0x1, P1 ;  /* 0x000000001a137211 */ /* 0x080fe400008f0eff */
[CC--:B0-----:R-:W-:Y:S01]  /*0a30*/  LEA R10, P0, R22.reuse, R3.reuse, 0x1 ;  /* 0x00000003160a7211 */ /* 0x0c1fe200078008ff */
[C---:B------:R-:W-:Y:S02]  /*0a40*/  IMAD R26, R5.reuse, 0x4, R24 ;  /* 0x00000004051a7824 */ /* 0x040fe400078e0218 */
[----:B------:R-:W5:Y:S01]  /*0a50*/  LDG.E.U16 R66, desc[UR10][R18.64] ;  /* 0x0000000a12427981 */ /* 0x000f62000c1e1500 */
[----:B------:R-:W-:Y:S01]  /*0a60*/  LEA.HI.X.SX32 R11, R22, R0, 0x1, P0 ;  /* 0x00000000160b7211 */ /* 0x000fe200000f0eff */
[----:B------:R-:W-:Y:S01]  /*0a70*/  IMAD R22, R5, 0x4, R26 ;  /* 0x0000000405167824 */ /* 0x000fe200078e021a */
[----:B-1----:R-:W-:-:S03]  /*0a80*/  LEA R14, P0, R28, R3, 0x1 ;  /* 0x000000031c0e7211 */ /* 0x002fc600078008ff */
[C---:B------:R-:W-:Y:S01]  /*0a90*/  IMAD R30, R5.reuse, 0x4, R22 ;  /* 0x00000004051e7824 */ /* 0x040fe200078e0216 */
[----:B------:R-:W-:Y:S01]  /*0aa0*/  LEA.HI.X.SX32 R15, R28, R0, 0x1, P0 ;  /* 0x000000001c0f7211 */ /* 0x000fe200000f0eff */
[----:B------:R0:W5:Y:S02]  /*0ab0*/  LDG.E.U16 R67, desc[UR10][R10.64] ;  /* 0x0000000a0a437981 */ /* 0x000164000c1e1500 */
[C---:B------:R-:W-:Y:S01]  /*0ac0*/  IMAD R28, R5.reuse, 0x4, R30 ;  /* 0x00000004051c7824 */ /* 0x040fe200078e021e */
[-C--:B------:R-:W-:Y:S01]  /*0ad0*/  LEA R16, P0, R24, R3.reuse, 0x1 ;  /* 0x0000000318107211 */ /* 0x080fe200078008ff */
[----:B------:R1:W5:Y:S03]  /*0ae0*/  LDG.E.U16 R68, desc[UR10][R14.64] ;  /* 0x0000000a0e447981 */ /* 0x000366000c1e1500 */
[----:B------:R-:W-:Y:S02]  /*0af0*/  LEA R32, R5, R28, 0x2 ;  /* 0x0000001c05207211 */ /* 0x000fe400078e10ff */
[----:B------:R-:W-:-:S02]  /*0b00*/  LEA R20, P1, R26, R3, 0x1 ;  /* 0x000000031a147211 */ /* 0x000fc400078208ff */
[-C--:B------:R-:W-:Y:S01]  /*0b10*/  LEA.HI.X.SX32 R17, R24, R0.reuse, 0x1, P0 ;  /* 0x0000000018117211 */ /* 0x080fe200000f0eff */
[C---:B------:R-:W-:Y:S01]  /*0b20*/  IMAD R24, R5.reuse, 0x4, R32 ;  /* 0x0000000405187824 */ /* 0x040fe200078e0220 */
[-C--:B------:R-:W-:Y:S02]  /*0b30*/  LEA R12, P0, R22, R3.reuse, 0x1 ;  /* 0x00000003160c7211 */ /* 0x080fe400078008ff */
[-C--:B------:R-:W-:Y:S01]  /*0b40*/  LEA.HI.X.SX32 R21, R26, R0.reuse, 0x1, P1 ;  /* 0x000000001a157211 */ /* 0x080fe200008f0eff */
[C---:B------:R-:W-:Y:S01]  /*0b50*/  IMAD R26, R5.reuse, 0x4, R24 ;  /* 0x00000004051a7824 */ /* 0x040fe200078e0218 */
[-C--:B------:R-:W-:Y:S01]  /*0b60*/  LEA.HI.X.SX32 R13, R22, R0.reuse, 0x1, P0 ;  /* 0x00000000160d7211 */ /* 0x080fe200000f0eff */
[----:B------:R1:W5:Y:S01]  /*0b70*/  LDG.E.U16 R69, desc[UR10][R16.64] ;  /* 0x0000000a10457981 */ /* 0x000362000c1e1500 */
[CC--:B0-----:R-:W-:Y:S01]  /*0b80*/  LEA R10, P0, R30.reuse, R3.reuse, 0x1 ;  /* 0x000000031e0a7211 */ /* 0x0c1fe200078008ff */
[C---:B------:R-:W-:Y:S02]  /*0b90*/  IMAD R22, R5.reuse, 0x4, R26 ;  /* 0x0000000405167824 */ /* 0x040fe400078e021a */
[----:B------:R0:W5:Y:S01]  /*0ba0*/  LDG.E.U16 R71, desc[UR10][R12.64] ;  /* 0x0000000a0c477981 */ /* 0x000162000c1e1500 */
[----:B------:R-:W-:Y:S01]  /*0bb0*/  LEA.HI.X.SX32 R11, R30, R0, 0x1, P0 ;  /* 0x000000001e0b7211 */ /* 0x000fe200000f0eff */
[C---:B------:R-:W-:Y:S01]  /*0bc0*/  IMAD R30, R5.reuse, 0x4, R22 ;  /* 0x00000004051e7824 */ /* 0x040fe200078e0216 */
[-C--:B-1----:R-:W-:Y:S01]  /*0bd0*/  LEA R14, P0, R28, R3.reuse, 0x1 ;  /* 0x000000031c0e7211 */ /* 0x082fe200078008ff */
[----:B------:R-:W5:Y:S03]  /*0be0*/  LDG.E.U16 R70, desc[UR10][R20.64] ;  /* 0x0000000a14467981 */ /* 0x000f66000c1e1500 */
[----:B------:R-:W-:Y:S01]  /*0bf0*/  LEA R34, R5, R30, 0x2 ;  /* 0x0000001e05227211 */ /* 0x000fe200078e10ff */
[----:B------:R1:W5:Y:S01]  /*0c00*/  LDG.E.U16 R72, desc[UR10][R10.64] ;  /* 0x0000000a0a487981 */ /* 0x000362000c1e1500 */
[----:B------:R-:W-:-:S02]  /*0c10*/  LEA R16, P1, R32, R3, 0x1 ;  /* 0x0000000320107211 */ /* 0x000fc400078208ff */
[-C--:B------:R-:W-:Y:S01]  /*0c20*/  LEA.HI.X.SX32 R15, R28, R0.reuse, 0x1, P0 ;  /* 0x000000001c0f7211 */ /* 0x080fe200000f0eff */
[C---:B------:R-:W-:Y:S01]  /*0c30*/  IMAD R28, R5.reuse, 0x4, R34 ;  /* 0x00000004051c7824 */ /* 0x040fe200078e0222 */
[-C--:B------:R-:W-:Y:S02]  /*0c40*/  LEA.HI.X.SX32 R17, R32, R0.reuse, 0x1, P1 ;  /* 0x0000000020117211 */ /* 0x080fe400008f0eff */
[CC--:B------:R-:W-:Y:S01]  /*0c50*/  LEA R18, P0, R24.reuse, R3.reuse, 0x1 ;  /* 0x0000000318127211 */ /* 0x0c0fe200078008ff */
[C---:B------:R-:W-:Y:S01]  /*0c60*/  IMAD R32, R5.reuse, 0x4, R28 ;  /* 0x0000000405207824 */ /* 0x040fe200078e021c */
[----:B------:R1:W5:Y:S02]  /*0c70*/  LDG.E.U16 R73, desc[UR10][R14.64] ;  /* 0x0000000a0e497981 */ /* 0x000364000c1e1500 */
[-C--:B------:R-:W-:Y:S01]  /*0c80*/  LEA.HI.X.SX32 R19, R24, R0.reuse, 0x1, P0 ;  /* 0x0000000018137211 */ /* 0x080fe200000f0eff */
[C---:B------:R-:W-:Y:S01]  /*0c90*/  IMAD R24, R5.reuse, 0x4, R32 ;  /* 0x0000000405187824 */ /* 0x040fe200078e0220 */
[CC--:B0-----:R-:W-:Y:S01]  /*0ca0*/  LEA R12, P0, R26.reuse, R3.reuse, 0x1 ;  /* 0x000000031a0c7211 */ /* 0x0c1fe200078008ff */
[----:B------:R0:W5:Y:S02]  /*0cb0*/  LDG.E.U16 R74, desc[UR10][R16.64] ;  /* 0x0000000a104a7981 */ /* 0x000164000c1e1500 */
[C---:B------:R-:W-:Y:S01]  /*0cc0*/  IMAD R36, R5.reuse, 0x4, R24 ;  /* 0x0000000405247824 */ /* 0x040fe200078e0218 */
[----:B------:R-:W-:Y:S01]  /*0cd0*/  LEA.HI.X.SX32 R13, R26, R0, 0x1, P0 ;  /* 0x000000001a0d7211 */ /* 0x000fe200000f0eff */
[----:B------:R0:W5:Y:S03]  /*0ce0*/  LDG.E.U16 R75, desc[UR10][R18.64] ;  /* 0x0000000a124b7981 */ /* 0x000166000c1e1500 */
[----:B------:R-:W-:Y:S01]  /*0cf0*/  LEA R26, R5, R36, 0x2 ;  /* 0x00000024051a7211 */ /* 0x000fe200078e10ff */
[----:B------:R-:W5:Y:S01]  /*0d00*/  LDG.E.U16 R76, desc[UR10][R12.64] ;  /* 0x0000000a0c4c7981 */ /* 0x000f62000c1e1500 */
[----:B-1----:R-:W-:-:S03]  /*0d10*/  LEA R10, P0, R22, R3, 0x1 ;  /* 0x00000003160a7211 */ /* 0x002fc600078008ff */
[C---:B------:R-:W-:Y:S01]  /*0d20*/  IMAD R38, R5.reuse, 0x4, R26 ;  /* 0x0000000405267824 */ /* 0x040fe200078e021a */
[-C--:B------:R-:W-:Y:S02]  /*0d30*/  LEA.HI.X.SX32 R11, R22, R0.reuse, 0x1, P0 ;  /* 0x00000000160b7211 */ /* 0x080fe400000f0eff */
[-C--:B------:R-:W-:Y:S01]  /*0d40*/  LEA R14, P0, R28, R3.reuse, 0x1 ;  /* 0x000000031c0e7211 */ /* 0x080fe200078008ff */
[C---:B------:R-:W-:Y:S01]  /*0d50*/  IMAD R22, R5.reuse, 0x4, R38 ;  /* 0x0000000405167824 */ /* 0x040fe200078e0226 */
[-C--:B------:R-:W-:Y:S01]  /*0d60*/  LEA R20, P1, R30, R3.reuse, 0x1 ;  /* 0x000000031e147211 */ /* 0x080fe200078208ff */
[----:B------:R1:W5:Y:S01]  /*0d70*/  LDG.E.U16 R77, desc[UR10][R10.64] ;  /* 0x0000000a0a4d7981 */ /* 0x000362000c1e1500 */
[-C--:B------:R-:W-:Y:S01]  /*0d80*/  LEA.HI.X.SX32 R15, R28, R0.reuse, 0x1, P0 ;  /* 0x000000001c0f7211 */ /* 0x080fe200000f0eff */
[C---:B------:R-:W-:Y:S01]  /*0d90*/  IMAD R28, R5.reuse, 0x4, R22 ;  /* 0x00000004051c7824 */ /* 0x040fe200078e0216 */
[----:B------:R-:W-:Y:S02]  /*0da0*/  LEA.HI.X.SX32 R21, R30, R0, 0x1, P1 ;  /* 0x000000001e157211 */ /* 0x000fe400008f0eff */
[----:B0-----:R-:W-:Y:S01]  /*0db0*/  LEA R16, P0, R24, R3, 0x1 ;  /* 0x0000000318107211 */ /* 0x001fe200078008ff */
[----:B------:R-:W5:Y:S01]  /*0dc0*/  LDG.E.U16 R79, desc[UR10][R14.64] ;  /* 0x0000000a0e4f7981 */ /* 0x000f62000c1e1500 */
[----:B------:R-:W-:-:S02]  /*0dd0*/  LEA R30, R5, R28, 0x2 ;  /* 0x0000001c051e7211 */ /* 0x000fc400078e10ff */
[----:B------:R-:W-:Y:S01]  /*0de0*/  LEA R18, P1, R26, R3, 0x1 ;  /* 0x000000031a127211 */ /* 0x000fe200078208ff */
[----:B------:R0:W5:Y:S02]  /*0df0*/  LDG.E.U16 R78, desc[UR10][R20.64] ;  /* 0x0000000a144e7981 */ /* 0x000164000c1e1500 */
[----:B------:R-:W-:Y:S01]  /*0e00*/  IMAD R40, R5, 0x4, R30 ;  /* 0x0000000405287824 */ /* 0x000fe200078e021e */
[----:B------:R-:W-:-:S03]  /*0e10*/  LEA.HI.X.SX32 R17, R24, R0, 0x1, P0 ;  /* 0x0000000018117211 */ /* 0x000fc600000f0eff */
[C---:B-1----:R-:W-:Y:S01]  /*0e20*/  IMAD R10, R5.reuse, 0x4, R40 ;  /* 0x00000004050a7824 */ /* 0x042fe200078e0228 */
[-C--:B------:R-:W-:Y:S01]  /*0e30*/  LEA R12, P0, R22, R3.reuse, 0x1 ;  /* 0x00000003160c7211 */ /* 0x080fe200078008ff */
[----:B------:R-:W5:Y:S02]  /*0e40*/  LDG.E.U16 R80, desc[UR10][R16.64] ;  /* 0x0000000a10507981 */ /* 0x000f64000c1e1500 */
[C---:B------:R-:W-:Y:S01]  /*0e50*/  IMAD R42, R5.reuse, 0x4, R10 ;  /* 0x00000004052a7824 */ /* 0x040fe200078e020a */
[-C--:B------:R-:W-:Y:S02]  /*0e60*/  LEA.HI.X.SX32 R19, R26, R0.reuse, 0x1, P1 ;  /* 0x000000001a137211 */ /* 0x080fe400008f0eff */
[----:B------:R-:W-:Y:S02]  /*0e70*/  LEA.HI.X.SX32 R13, R22, R0, 0x1, P0 ;  /* 0x00000000160d7211 */ /* 0x000fe400000f0eff */
[----:B0-----:R-:W-:Y:S01]  /*0e80*/  LEA R20, P0, R30, R3, 0x1 ;  /* 0x000000031e147211 */ /* 0x001fe200078008ff */
[----:B------:R-:W5:Y:S01]  /*0e90*/  LDG.E.U16 R81, desc[UR10][R18.64] ;  /* 0x0000000a12517981 */ /* 0x000f62000c1e1500 */
[----:B------:R-:W-:-:S02]  /*0ea0*/  LEA R26, R5, R42, 0x2 ;  /* 0x0000002a051a7211 */ /* 0x000fc400078e10ff */
[-C--:B------:R-:W-:Y:S01]  /*0eb0*/  LEA.HI.X.SX32 R21, R30, R0.reuse, 0x1, P0 ;  /* 0x000000001e157211 */ /* 0x080fe200000f0eff */
[----:B------:R0:W5:Y:S02]  /*0ec0*/  LDG.E.U16 R82, desc[UR10][R12.64] ;  /* 0x0000000a0c527981 */ /* 0x000164000c1e1500 */
[C---:B------:R-:W-:Y:S01]  /*0ed0*/  IMAD R30, R5.reuse, 0x4, R26 ;  /* 0x00000004051e7824 */ /* 0x040fe200078e021a */
[-C--:B------:R-:W-:Y:S01]  /*0ee0*/  LEA R22, P1, R10, R3.reuse, 0x1 ;  /* 0x000000030a167211 */ /* 0x080fe200078208ff */
[----:B------:R1:W5:Y:S01]  /*0ef0*/  LDG.E.U16 R83, desc[UR10][R20.64] ;  /* 0x0000000a14537981 */ /* 0x000362000c1e1500 */
[----:B------:R-:W-:Y:S01]  /*0f00*/  LEA R24, P0, R26, R3, 0x1 ;  /* 0x000000031a187211 */ /* 0x000fe200078008ff */
[----:B------:R-:W-:Y:S01]  /*0f10*/  IMAD R44, R5, 0x4, R30 ;  /* 0x00000004052c7824 */ /* 0x000fe200078e021e */
[-C--:B------:R-:W-:Y:S02]  /*0f20*/  LEA.HI.X.SX32 R23, R10, R0.reuse, 0x1, P1 ;  /* 0x000000000a177211 */ /* 0x080fe400008f0eff */
[----:B------:R-:W-:-:S02]  /*0f30*/  LEA.HI.X.SX32 R25, R26, R0, 0x1, P0 ;  /* 0x000000001a197211 */ /* 0x000fc400000f0eff */
[-C--:B------:R-:W-:Y:S01]  /*0f40*/  LEA R26, P1, R44, R3.reuse, 0x1 ;  /* 0x000000032c1a7211 */ /* 0x080fe200078208ff */
[----:B------:R1:W5:Y:S01]  /*0f50*/  LDG.E.U16 R84, desc[UR10][R22.64] ;  /* 0x0000000a16547981 */ /* 0x000362000c1e1500 */
[-C--:B------:R-:W-:Y:S02]  /*0f60*/  LEA R10, P0, R34, R3.reuse, 0x1 ;  /* 0x00000003220a7211 */ /* 0x080fe400078008ff */
[-C--:B------:R-:W-:Y:S01]  /*0f70*/  LEA.HI.X.SX32 R27, R44, R0.reuse, 0x1, P1 ;  /* 0x000000002c1b7211 */ /* 0x080fe200008f0eff */
[----:B------:R-:W-:Y:S01]  /*0f80*/  IMAD R5, R5, 0x4, R44 ;  /* 0x0000000405057824 */ /* 0x000fe200078e022c */
[-C--:B------:R-:W-:Y:S01]  /*0f90*/  LEA.HI.X.SX32 R11, R34, R0.reuse, 0x1, P0 ;  /* 0x00000000220b7211 */ /* 0x080fe200000f0eff */
[----:B------:R-:W5:Y:S01]  /*0fa0*/  LDG.E.U16 R25, desc[UR10][R24.64] ;  /* 0x0000000a18197981 */ /* 0x000f62000c1e1500 */
[-C--:B0-----:R-:W-:Y:S02]  /*0fb0*/  LEA R12, P1, R32, R3.reuse, 0x1 ;  /* 0x00000003200c7211 */ /* 0x081fe400078208ff */
[----:B------:R-:W-:Y:S01]  /*0fc0*/  LEA R14, P0, R36, R3, 0x1 ;  /* 0x00000003240e7211 */ /* 0x000fe200078008ff */
[----:B------:R-:W5:Y:S01]  /*0fd0*/  LDG.E.U16 R26, desc[UR10][R26.64] ;  /* 0x0000000a1a1a7981 */ /* 0x000f62000c1e1500 */
[----:B------:R-:W-:-:S02]  /*0fe0*/  LEA.HI.X.SX32 R13, R32, R0, 0x1, P1 ;  /* 0x00000000200d7211 */ /* 0x000fc400008f0eff */
[-C--:B------:R-:W-:Y:S01]  /*0ff0*/  LEA.HI.X.SX32 R15, R36, R0.reuse, 0x1, P0 ;  /* 0x00000000240f7211 */ /* 0x080fe200000f0eff */
[----:B------:R0:W5:Y:S01]  /*1000*/  LDG.E.U16 R32, desc[UR10][R10.64] ;  /* 0x0000000a0a207981 */ /* 0x000162000c1e1500 */
[-C--:B------:R-:W-:Y:S02]  /*1010*/  LEA R16, P1, R38, R3.reuse, 0x1 ;  /* 0x0000000326107211 */ /* 0x080fe400078208ff */
[-C--:B------:R-:W-:Y:S01]  /*1020*/  LEA R18, P0, R28, R3.reuse, 0x1 ;  /* 0x000000031c127211 */ /* 0x080fe200078008ff */
[----:B------:R0:W5:Y:S01]  /*1030*/  LDG.E.U16 R24, desc[UR10][R12.64] ;  /* 0x0000000a0c187981 */ /* 0x000162000c1e1500 */
[-C--:B------:R-:W-:Y:S02]  /*1040*/  LEA.HI.X.SX32 R17, R38, R0.reuse, 0x1, P1 ;  /* 0x0000000026117211 */ /* 0x080fe400008f0eff */
[----:B------:R-:W-:Y:S01]  /*1050*/  LEA.HI.X.SX32 R19, R28, R0, 0x1, P0 ;  /* 0x000000001c137211 */ /* 0x000fe200000f0eff */
[----:B------:R-:W5:Y:S01]  /*1060*/  LDG.E.U16 R14, desc[UR10][R14.64] ;  /* 0x0000000a0e0e7981 */ /* 0x000f62000c1e1500 */
[----:B-1----:R-:W-:-:S02]  /*1070*/  LEA R20, P0, R40, R3, 0x1 ;  /* 0x0000000328147211 */ /* 0x002fc400078008ff */
[-C--:B------:R-:W-:Y:S01]  /*1080*/  LEA R22, P1, R42, R3.reuse, 0x1 ;  /* 0x000000032a167211 */ /* 0x080fe200078208ff */
[----:B------:R-:W5:Y:S01]  /*1090*/  LDG.E.U16 R16, desc[UR10][R16.64] ;  /* 0x0000000a10107981 */ /* 0x000f62000c1e1500 */
[-C--:B------:R-:W-:Y:S02]  /*10a0*/  LEA.HI.X.SX32 R21, R40, R0.reuse, 0x1, P0 ;  /* 0x0000000028157211 */ /* 0x080fe400000f0eff */
[-C--:B------:R-:W-:Y:S01]  /*10b0*/  LEA.HI.X.SX32 R23, R42, R0.reuse, 0x1, P1 ;  /* 0x000000002a177211 */ /* 0x080fe200008f0eff */
[----:B------:R-:W5:Y:S01]  /*10c0*/  LDG.E.U16 R18, desc[UR10][R18.64] ;  /* 0x0000000a12127981 */ /* 0x000f62000c1e1500 */
[CC--:B0-----:R-:W-:Y:S02]  /*10d0*/  LEA R10, P0, R30.reuse, R3.reuse, 0x1 ;  /* 0x000000031e0a7211 */ /* 0x0c1fe400078008ff */
[----:B------:R-:W-:Y:S01]  /*10e0*/  LEA R12, P1, R5, R3, 0x1 ;  /* 0x00000003050c7211 */ /* 0x000fe200078208ff */
[----:B------:R-:W5:Y:S01]  /*10f0*/  LDG.E.U16 R20, desc[UR10][R20.64] ;  /* 0x0000000a14147981 */ /* 0x000f62000c1e1500 */
[----:B------:R-:W-:-:S02]  /*1100*/  LEA.HI.X.SX32 R11, R30, R0, 0x1, P0 ;  /* 0x000000001e0b7211 */ /* 0x000fc400000f0eff */
[----:B------:R-:W-:Y:S01]  /*1110*/  LEA.HI.X.SX32 R13, R5, R0, 0x1, P1 ;  /* 0x00000000050d7211 */ /* 0x000fe200008f0eff */
[----:B------:R-:W5:Y:S04]  /*1120*/  LDG.E.U16 R22, desc[UR10][R22.64] ;  /* 0x0000000a16167981 */ /* 0x000f68000c1e1500 */
[----:B------:R0:W5:Y:S04]  /*1130*/  LDG.E.U16 R10, desc[UR10][R10.64] ;  /* 0x0000000a0a0a7981 */ /* 0x000168000c1e1500 */
[----:B------:R1:W5:Y:S01]  /*1140*/  LDG.E.U16 R3, desc[UR10][R12.64] ;  /* 0x0000000a0c037981 */ /* 0x000362000c1e1500 */
[----:B------:R-:W0:Y:S01]  /*1150*/  S2UR UR6, SR_CgaCtaId ;  /* 0x00000000000679c3 */ /* 0x000e220000008800 */
[----:B------:R-:W-:-:S02]  /*1160*/  LOP3.LUT R0, R243, 0x3f, RZ, 0xc0, !PT ;  /* 0x0000003ff3007812 */ /* 0x000fc400078ec0ff */
[----:B------:R-:W-:Y:S01]  /*1170*/  SHF.R.S32.HI R5, RZ, 0x6, R243 ;  /* 0x00000006ff057819 */ /* 0x000fe200000114f3 */
[----:B------:R-:W-:Y:S01]  /*1180*/  UMOV UR4, 0x400 ;  /* 0x0000040000047882 */ /* 0x000fe20000000000 */
[----:B------:R-:W-:Y:S01]  /*1190*/  VIADD R114, R2, 0x20 ;  /* 0x0000002002727836 */ /* 0x000fe20000000000 */
[----:B------:R-:W-:Y:S02]  /*11a0*/  SHF.L.U32 R0, R0, 0x1, RZ ;  /* 0x0000000100007819 */ /* 0x000fe400000006ff */
[----:B------:R-:W-:Y:S02]  /*11b0*/  SGXT R5, R5, 0x1 ;  /* 0x000000010505781a */ /* 0x000fe40000000200 */
[----:B------:R-:W-:Y:S02]  /*11c0*/  ISETP.GE.AND P0, PT, R114, 0x1, PT ;  /* 0x000000017200780c */ /* 0x000fe40003f06270 */
[----:B------:R-:W-:Y:S01]  /*11d0*/  LOP3.LUT R5, R0, 0x90, R5, 0x78, !PT ;  /* 0x0000009000057812 */ /* 0x000fe200078e7805 */
[----:B0-----:R-:W-:-:S09]  /*11e0*/  ULEA UR6, UR6, UR4, 0x18 ;  /* 0x0000000406067291 */ /* 0x001fd2000f8ec0ff */
[----:B--2---:R0:W-:Y:S04]  /*11f0*/  STS.U16 [R5+UR6], R4 ;  /* 0x0000000405007988 */ /* 0x0041e80008000406 */
[----:B---3--:R-:W-:Y:S01]  /*1200*/  STS.U16 [R5+UR6+0x200], R6 ;  /* 0x0002000605007988 */ /* 0x008fe20008000406 */
[----:B0-----:R-:W-:-:S03]  /*1210*/  LOP3.LUT R4, R5, 0x20, RZ, 0x3c, !PT ;  /* 0x0000002005047812 */ /* 0x001fc600078e3cff */
[----:B------:R-:W-:Y:S04]  /*1220*/  STS.U16 [R5+UR6+0x400], R9 ;  /* 0x0004000905007988 */ /* 0x000fe80008000406 */
[----:B------:R-:W-:Y:S04]  /*1230*/  STS.U16 [R5+UR6+0x600], R31 ;  /* 0x0006001f05007988 */ /* 0x000fe80008000406 */
[----:B------:R-:W-:Y:S04]  /*1240*/  STS.U16 [R5+UR6+0x800], R35 ;  /* 0x0008002305007988 */ /* 0x000fe80008000406 */
[----:B------:R-:W-:Y:S04]  /*1250*/  STS.U16 [R5+UR6+0xa00], R39 ;  /* 0x000a002705007988 */ /* 0x000fe80008000406 */
[----:B------:R-:W-:Y:S04]  /*1260*/  STS.U16 [R5+UR6+0xc00], R43 ;  /* 0x000c002b05007988 */ /* 0x000fe80008000406 */
[----:B------:R-:W-:Y:S04]  /*1270*/  STS.U16 [R5+UR6+0xe00], R46 ;  /* 0x000e002e05007988 */ /* 0x000fe80008000406 */
[----:B----4-:R-:W-:Y:S04]  /*1280*/  STS.U16 [R5+UR6+0x1000], R48 ;  /* 0x0010003005007988 */ /* 0x010fe80008000406 */
[----:B------:R-:W-:Y:S04]  /*1290*/  STS.U16 [R5+UR6+0x1200], R50 ;  /* 0x0012003205007988 */ /* 0x000fe80008000406 */
[----:B------:R-:W-:Y:S01]  /*12a0*/  STS.U16 [R5+UR6+0x1400], R52 ;  /* 0x0014003405007988 */ /* 0x000fe20008000406 */
[----:B------:R-:W-:-:S03]  /*12b0*/  IMAD.MOV.U32 R159, RZ, RZ, -0x800000 ;  /* 0xff800000ff9f7424 */ /* 0x000fc600078e00ff */
[----:B-----5:R-:W-:Y:S01]  /*12c0*/  STS.U16 [R5+UR6+0x1600], R54 ;  /* 0x0016003605007988 */ /* 0x020fe20008000406 */
[----:B------:R-:W-:Y:S01]  /*12d0*/  IMAD.MOV.U32 R158, RZ, RZ, -0x800000 ;  /* 0xff800000ff9e7424 */ /* 0x000fe200078e00ff */
[----:B------:R-:W-:Y:S01]  /*12e0*/  MOV R0, 0xff800000 ;  /* 0xff80000000007802 */ /* 0x000fe20000000f00 */
[----:B------:R-:W-:Y:S01]  /*12f0*/  IMAD.MOV.U32 R11, RZ, RZ, -0x800000 ;  /* 0xff800000ff0b7424 */ /* 0x000fe200078e00ff */
[----:B-1----:R-:W-:Y:S01]  /*1300*/  MOV R13, 0x3f800000 ;  /* 0x3f800000000d7802 */ /* 0x002fe20000000f00 */
[----:B------:R-:W-:Y:S01]  /*1310*/  STS.U16 [R5+UR6+0x1800], R56 ;  /* 0x0018003805007988 */ /* 0x000fe20008000406 */
[----:B------:R-:W-:Y:S01]  /*1320*/  IMAD.MOV.U32 R12, RZ, RZ, 0x3f800000 ;  /* 0x3f800000ff0c7424 */ /* 0x000fe200078e00ff */
[----:B------:R-:W-:Y:S02]  /*1330*/  CS2R R120, SRZ ;  /* 0x0000000000787805 */ /* 0x000fe4000001ff00 */
[----:B------:R-:W-:Y:S02]  /*1340*/  CS2R R122, SRZ ;  /* 0x00000000007a7805 */ /* 0x000fe4000001ff00 */
[----:B------:R-:W-:-:S02]  /*1350*/  CS2R R116, SRZ ;  /* 0x0000000000747805 */ /* 0x000fc4000001ff00 */
[----:B------:R-:W-:Y:S02]  /*1360*/  CS2R R118, SRZ ;  /* 0x0000000000767805 */ /* 0x000fe4000001ff00 */
[----:B------:R-:W-:Y:S02]  /*1370*/  CS2R R132, SRZ ;  /* 0x0000000000847805 */ /* 0x000fe4000001ff00 */
[----:B------:R-:W-:Y:S02]  /*1380*/  CS2R R134, SRZ ;  /* 0x0000000000867805 */ /* 0x000fe4000001ff00 */
[----:B------:R-:W-:Y:S02]  /*1390*/  CS2R R128, SRZ ;  /* 0x0000000000807805 */ /* 0x000fe4000001ff00 */
[----:B------:R-:W-:Y:S02]  /*13a0*/  CS2R R130, SRZ ;  /* 0x0000000000827805 */ /* 0x000fe4000001ff00 */
[----:B------:R-:W-:-:S02]  /*13b0*/  CS2R R86, SRZ ;  /* 0x0000000000567805 */ /* 0x000fc4000001ff00 */
[----:B------:R-:W-:Y:S02]  /*13c0*/  CS2R R88, SRZ ;  /* 0x0000000000587805 */ /* 0x000fe4000001ff00 */
[----:B------:R-:W-:Y:S01]  /*13d0*/  CS2R R90, SRZ ;  /* 0x00000000005a7805 */ /* 0x000fe2000001ff00 */
[----:B------:R-:W-:Y:S04]  /*13e0*/  STS.U16 [R5+UR6+0x1a00], R58 ;  /* 0x001a003a05007988 */ /* 0x000fe80008000406 */
[----:B------:R-:W-:Y:S01]  /*13f0*/  STS.U16 [R5+UR6+0x1c00], R60 ;  /* 0x001c003c05007988 */ /* 0x000fe20008000406 */
        /* <DEDUP_REMOVED lines=8> */
[----:B------:R-:W-:Y:S01]  /*1480*/  CS2R R108, SRZ ;  /* 0x00000000006c7805 */ /* 0x000fe2000001ff00 */
[----:B------:R-:W-:Y:S01]  /*1490*/  STS.U16 [R5+UR6+0x1e00], R62 ;  /* 0x001e003e05007988 */ /* 0x000fe20008000406 */
[----:B------:R-:W-:Y:S02]  /*14a0*/  CS2R R110, SRZ ;  /* 0x00000000006e7805 */ /* 0x000fe4000001ff00 */
[----:B------:R-:W-:Y:S02]  /*14b0*/  CS2R R112, SRZ ;  /* 0x0000000000707805 */ /* 0x000fe4000001ff00 */
[----:B------:R-:W-:Y:S02]  /*14c0*/  CS2R R114, SRZ ;  /* 0x0000000000727805 */ /* 0x000fe4000001ff00 */
[----:B------:R-:W-:Y:S02]  /*14d0*/  CS2R R124, SRZ ;  /* 0x00000000007c7805 */ /* 0x000fe4000001ff00 */
[----:B------:R-:W-:Y:S01]  /*14e0*/  CS2R R126, SRZ ;  /* 0x00000000007e7805 */ /* 0x000fe2000001ff00 */
[----:B------:R0:W-:Y:S04]  /*14f0*/  STS.U16 [R5+UR6+0x2000], R64 ;  /* 0x0020004005007988 */ /* 0x0001e80008000406 */
[----:B------:R-:W-:Y:S01]  /*1500*/  STS.U16 [R5+UR6+0x2200], R66 ;  /* 0x0022004205007988 */ /* 0x000fe20008000406 */
[----:B0-----:R-:W-:-:S03]  /*1510*/  IMAD.MOV.U32 R64, RZ, RZ, 0x3f800000 ;  /* 0x3f800000ff407424 */ /* 0x001fc600078e00ff */
[----:B------:R-:W-:Y:S04]  /*1520*/  STS.U16 [R5+UR6+0x2400], R68 ;  /* 0x0024004405007988 */ /* 0x000fe80008000406 */
[----:B------:R-:W-:Y:S04]  /*1530*/  STS.U16 [R5+UR6+0x2600], R70 ;  /* 0x0026004605007988 */ /* 0x000fe80008000406 */
[----:B------:R-:W-:Y:S04]  /*1540*/  STS.U16 [R5+UR6+0x2800], R72 ;  /* 0x0028004805007988 */ /* 0x000fe80008000406 */
[----:B------:R-:W-:Y:S04]  /*1550*/  STS.U16 [R5+UR6+0x2a00], R74 ;  /* 0x002a004a05007988 */ /* 0x000fe80008000406 */
[----:B------:R-:W-:Y:S04]  /*1560*/  STS.U16 [R5+UR6+0x2c00], R76 ;  /* 0x002c004c05007988 */ /* 0x000fe80008000406 */
[----:B------:R-:W-:Y:S04]  /*1570*/  STS.U16 [R5+UR6+0x3000], R79 ;  /* 0x0030004f05007988 */ /* 0x000fe80008000406 */
[----:B------:R-:W-:Y:S04]  /*1580*/  STS.U16 [R5+UR6+0x2e00], R78 ;  /* 0x002e004e05007988 */ /* 0x000fe80008000406 */
[----:B------:R-:W-:Y:S04]  /*1590*/  STS.U16 [R5+UR6+0x3200], R80 ;  /* 0x0032005005007988 */ /* 0x000fe80008000406 */
[----:B------:R0:W-:Y:S04]  /*15a0*/  STS.U16 [R5+UR6+0x3400], R81 ;  /* 0x0034005105007988 */ /* 0x0001e80008000406 */
[----:B------:R-:W-:Y:S04]  /*15b0*/  STS.U16 [R5+UR6+0x3600], R82 ;  /* 0x0036005205007988 */ /* 0x000fe80008000406 */
[----:B------:R1:W-:Y:S01]  /*15c0*/  STS.U16 [R5+UR6+0x3800], R83 ;  /* 0x0038005305007988 */ /* 0x0003e20008000406 */
[----:B0-----:R-:W-:-:S03]  /*15d0*/  CS2R R80, SRZ ;  /* 0x0000000000507805 */ /* 0x001fc6000001ff00 */
[----:B------:R0:W-:Y:S01]  /*15e0*/  STS.U16 [R5+UR6+0x3a00], R84 ;  /* 0x003a005405007988 */ /* 0x0001e20008000406 */
[----:B-1----:R-:W-:-:S03]  /*15f0*/  CS2R R82, SRZ ;  /* 0x0000000000527805 */ /* 0x002fc6000001ff00 */
[----:B------:R-:W-:Y:S04]  /*1600*/  STS.U16 [R5+UR6+0x3c00], R25 ;  /* 0x003c001905007988 */ /* 0x000fe80008000406 */
[----:B------:R1:W-:Y:S01]  /*1610*/  STS.U16 [R5+UR6+0x3e00], R26 ;  /* 0x003e001a05007988 */ /* 0x0003e20008000406 */
[----:B0-----:R-:W-:-:S03]  /*1620*/  CS2R R84, SRZ ;  /* 0x0000000000547805 */ /* 0x001fc6000001ff00 */
[----:B------:R-:W-:Y:S04]  /*1630*/  STS.U16 [R4+UR6+0x100], R7 ;  /* 0x0001000704007988 */ /* 0x000fe80008000406 */
[----:B------:R-:W-:Y:S04]  /*1640*/  STS.U16 [R4+UR6+0x300], R8 ;  /* 0x0003000804007988 */ /* 0x000fe80008000406 */
[----:B------:R-:W-:Y:S01]  /*1650*/  STS.U16 [R4+UR6+0x500], R29 ;  /* 0x0005001d04007988 */ /* 0x000fe20008000406 */
[----:B-1----:R-:W-:-:S03]  /*1660*/  LOP3.LUT R5, R243, 0x1c, RZ, 0xc0, !PT ;  /* 0x0000001cf3057812 */ /* 0x002fc600078ec0ff */
        /* <DEDUP_REMOVED lines=15> */
[----:B------:R1:W-:Y:S04]  /*1760*/  STS.U16 [R4+UR6+0x2500], R69 ;  /* 0x0025004504007988 */ /* 0x0003e80008000406 */
[----:B------:R2:W-:Y:S01]  /*1770*/  STS.U16 [R4+UR6+0x2700], R71 ;  /* 0x0027004704007988 */ /* 0x0005e20008000406 */
[----:B0-----:R-:W-:-:S03]  /*1780*/  IMAD.MOV.U32 R65, RZ, RZ, 0x3f800000 ;  /* 0x3f800000ff417424 */ /* 0x001fc600078e00ff */
[----:B------:R0:W-:Y:S04]  /*1790*/  STS.U16 [R4+UR6+0x2900], R73 ;  /* 0x0029004904007988 */ /* 0x0001e80008000406 */
[----:B------:R3:W-:Y:S01]  /*17a0*/  STS.U16 [R4+UR6+0x2b00], R75 ;  /* 0x002b004b04007988 */ /* 0x0007e20008000406 */
[----:B-1----:R-:W-:-:S03]  /*17b0*/  CS2R R68, SRZ ;  /* 0x0000000000447805 */ /* 0x002fc6000001ff00 */
[----:B------:R-:W-:Y:S01]  /*17c0*/  STS.U16 [R4+UR6+0x2d00], R77 ;  /* 0x002d004d04007988 */ /* 0x000fe20008000406 */
[----:B--2---:R-:W-:-:S03]  /*17d0*/  CS2R R70, SRZ ;  /* 0x0000000000467805 */ /* 0x004fc6000001ff00 */
[----:B------:R-:W-:Y:S01]  /*17e0*/  STS.U16 [R4+UR6+0x2f00], R32 ;  /* 0x002f002004007988 */ /* 0x000fe20008000406 */
[----:B0-----:R-:W-:-:S03]  /*17f0*/  CS2R R72, SRZ ;  /* 0x0000000000487805 */ /* 0x001fc6000001ff00 */
[----:B------:R-:W-:Y:S01]  /*1800*/  STS.U16 [R4+UR6+0x3100], R24 ;  /* 0x0031001804007988 */ /* 0x000fe20008000406 */
[----:B---3--:R-:W-:-:S03]  /*1810*/  CS2R R74, SRZ ;  /* 0x00000000004a7805 */ /* 0x008fc6000001ff00 */
[----:B------:R-:W-:Y:S04]  /*1820*/  STS.U16 [R4+UR6+0x3300], R14 ;  /* 0x0033000e04007988 */ /* 0x000fe80008000406 */
[----:B------:R-:W-:Y:S04]  /*1830*/  STS.U16 [R4+UR6+0x3500], R16 ;  /* 0x0035001004007988 */ /* 0x000fe80008000406 */
[----:B------:R-:W-:Y:S04]  /*1840*/  STS.U16 [R4+UR6+0x3700], R18 ;  /* 0x0037001204007988 */ /* 0x000fe80008000406 */
[----:B------:R-:W-:Y:S04]  /*1850*/  STS.U16 [R4+UR6+0x3900], R20 ;  /* 0x0039001404007988 */ /* 0x000fe80008000406 */
[----:B------:R-:W-:Y:S04]  /*1860*/  STS.U16 [R4+UR6+0x3b00], R22 ;  /* 0x003b001604007988 */ /* 0x000fe80008000406 */
[----:B------:R-:W-:Y:S04]  /*1870*/  STS.U16 [R4+UR6+0x3d00], R10 ;  /* 0x003d000a04007988 */ /* 0x000fe80008000406 */
[----:B------:R0:W-:Y:S02]  /*1880*/  STS.U16 [R4+UR6+0x3f00], R3 ;  /* 0x003f000304007988 */ /* 0x0001e40008000406 */
[----:B0-----:R-:W-:Y:S01]  /*1890*/  LOP3.LUT R3, R243, 0x7f, RZ, 0xc0, !PT ;  /* 0x0000007ff3037812 */ /* 0x001fe200078ec0ff */
[----:B------:R-:W-:Y:S06]  /*18a0*/  @!P0 BRA `(.L_x_0) ;  /* 0x0000003000f88947 */ /* 0x000fec0003800000 */
[----:B------:R-:W0:Y:S01]  /*18b0*/  LDC R57, c[0x0][0x3d8] ;  /* 0x0000f600ff397b82 */ /* 0x000e220000000800 */
[----:B------:R-:W1:Y:S01]  /*18c0*/  LDCU.64 UR4, c[0x0][0x3d0] ;  /* 0x00007a00ff0477ac */ /* 0x000e620008000a00 */
[----:B------:R-:W-:Y:S02]  /*18d0*/  SHF.R.U32.HI R0, RZ, 0x4, R243 ;  /* 0x00000004ff007819 */ /* 0x000fe400000116f3 */
[----:B------:R-:W-:Y:S02]  /*18e0*/  CS2R R120, SRZ ;  /* 0x0000000000787805 */ /* 0x000fe4000001ff00 */
[----:B------:R-:W-:Y:S02]  /*18f0*/  LOP3.LUT R4, R243, 0xf, RZ, 0xc0, !PT ;  /* 0x0000000ff3047812 */ /* 0x000fe400078ec0ff */
[----:B------:R-:W-:Y:S02]  /*1900*/  CS2R R122, SRZ ;  /* 0x00000000007a7805 */ /* 0x000fe4000001ff00 */
[----:B------:R-:W-:-:S02]  /*1910*/  SGXT.U32 R0, R0, 0x3 ;  /* 0x000000030000781a */ /* 0x000fc40000000000 */
[----:B------:R-:W-:Y:S01]  /*1920*/  CS2R R116, SRZ ;  /* 0x0000000000747805 */ /* 0x000fe2000001ff00 */
[----:B------:R-:W2:Y:S01]  /*1930*/  LDC.64 R68, c[0x0][0x3c0] ;  /* 0x0000f000ff447b82 */ /* 0x000ea20000000a00 */
[C---:B------:R-:W-:Y:S02]  /*1940*/  LEA.HI R7, R5.reuse, 0x10, RZ, 0x1e ;  /* 0x0000001005077811 */ /* 0x040fe400078ff0ff */
[----:B------:R-:W-:Y:S02]  /*1950*/  CS2R R118, SRZ ;  /* 0x0000000000767805 */ /* 0x000fe4000001ff00 */
[C---:B------:R-:W-:Y:S02]  /*1960*/  LEA.HI R187, R5.reuse, 0x18, RZ, 0x1e ;  /* 0x0000001805bb7811 */ /* 0x040fe400078ff0ff */
[----:B------:R-:W-:Y:S02]  /*1970*/  CS2R R72, SRZ ;  /* 0x0000000000487805 */ /* 0x000fe4000001ff00 */
[C---:B------:R-:W-:Y:S01]  /*1980*/  LEA.HI R185, R5.reuse, 0x8, RZ, 0x1e ;  /* 0x0000000805b97811 */ /* 0x040fe200078ff0ff */
[C---:B------:R-:W-:Y:S01]  /*1990*/  IMAD.IADD R186, R2.reuse, 0x1, R7 ;  /* 0x0000000102ba7824 */ /* 0x040fe200078e0207 */
[----:B------:R-:W-:Y:S01]  /*19a0*/  LEA.HI R184, R5, R2, RZ, 0x1e ;  /* 0x0000000205b87211 */ /* 0x000fe200078ff0ff */
[----:B------:R-:W3:Y:S01]  /*19b0*/  LDC.64 R8, c[0x0][0x388] ;  /* 0x0000e200ff087b82 */ /* 0x000ee20000000a00 */
[C---:B------:R-:W-:Y:S01]  /*19c0*/  LOP3.LUT P0, RZ, R243.reuse, 0x3, RZ, 0xc0, !PT ;  /* 0x00000003f3ff7812 */ /* 0x040fe2000780c0ff */
[----:B------:R-:W-:Y:S01]  /*19d0*/  IMAD.IADD R187, R2, 0x1, R187 ;  /* 0x0000000102bb7824 */ /* 0x000fe200078e02bb */
[----:B-1----:R-:W-:Y:S01]  /*19e0*/  UIMAD UR4, UR7, UR4, URZ ;  /* 0x00000004070472a4 */ /* 0x002fe2000f8e02ff */
[----:B------:R-:W-:Y:S01]  /*19f0*/  IMAD R4, R4, UR5, RZ ;  /* 0x0000000504047c24 */ /* 0x000fe2000f8e02ff */
[----:B------:R-:W-:-:S02]  /*1a00*/  LOP3.LUT P1, RZ, R243, 0x1, RZ, 0xc0, !PT ;  /* 0x00000001f3ff7812 */ /* 0x000fc4000782c0ff */
[----:B------:R-:W-:Y:S01]  /*1a10*/  CS2R R74, SRZ ;  /* 0x00000000004a7805 */ /* 0x000fe2000001ff00 */
[----:B------:R-:W-:Y:S01]  /*1a20*/  USHF.L.U32 UR5, UR4, 0x1, URZ ;  /* 0x0000000104057899 */ /* 0x000fe200080006ff */
[----:B------:R-:W1:Y:S01]  /*1a30*/  LDC.64 R64, c[0x0][0x390] ;  /* 0x0000e400ff407b82 */ /* 0x000e620000000a00 */
[----:B0-----:R-:W-:Y:S01]  /*1a40*/  IMAD R6, R0, R57, RZ ;  /* 0x0000003900067224 */ /* 0x001fe200078e02ff */
[----:B------:R-:W-:Y:S01]  /*1a50*/  IADD3 R185, PT, PT, R2, R185, RZ ;  /* 0x000000b902b97210 */ /* 0x000fe20007ffe0ff */
[C---:B------:R-:W-:Y:S01]  /*1a60*/  IMAD.SHL.U32 R5, R4.reuse, 0x2, RZ ;  /* 0x0000000204057824 */ /* 0x040fe200078e00ff */
[----:B------:R-:W-:Y:S01]  /*1a70*/  ISETP.GE.U32.AND P6, PT, R3, 0x40, PT ;  /* 0x000000400300780c */ /* 0x000fe20003fc6070 */
[----:B------:R-:W-:Y:S01]  /*1a80*/  IMAD R7, R57, 0x8, R6 ;  /* 0x0000000839077824 */ /* 0x000fe200078e0206 */
[C---:B------:R-:W-:Y:S01]  /*1a90*/  ISETP.LT.U32.AND P0, PT, R3.reuse, 0x40, !P0 ;  /* 0x000000400300780c */ /* 0x040fe20004701070 */
[----:B------:R-:W-:Y:S01]  /*1aa0*/  IMAD.HI R4, R4, 0x2, RZ ;  /* 0x0000000204047827 */ /* 0x000fe200078e02ff */
[----:B------:R-:W0:Y:S01]  /*1ab0*/  LDC R10, c[0x0][0x3c8] ;  /* 0x0000f200ff0a7b82 */ /* 0x000e220000000800 */
[----:B------:R-:W-:-:S02]  /*1ac0*/  ISETP.LT.U32.AND P1, PT, R3, 0x40, !P1 ;  /* 0x000000400300780c */ /* 0x000fc40004f21070 */
[----:B------:R-:W-:Y:S01]  /*1ad0*/  CS2R R70, SRZ ;  /* 0x0000000000467805 */ /* 0x000fe2000001ff00 */
[----:B--2---:R-:W-:Y:S01]  /*1ae0*/  IMAD R0, R68, UR7, RZ ;  /* 0x0000000744007c24 */ /* 0x004fe2000f8e02ff */
[C---:B------:R-:W-:Y:S01]  /*1af0*/  SHF.L.U32 R217, R69.reuse, 0x3, RZ ;  /* 0x0000000345d97819 */ /* 0x040fe200000006ff */
[C---:B------:R-:W-:Y:S01]  /*1b00*/  IMAD R251, R69.reuse, 0x3, RZ ;  /* 0x0000000345fb7824 */ /* 0x040fe200078e02ff */
[----:B------:R-:W-:Y:S01]  /*1b10*/  CS2R R132, SRZ ;  /* 0x0000000000847805 */ /* 0x000fe2000001ff00 */
[----:B------:R-:W-:Y:S01]  /*1b20*/  IMAD.SHL.U32 R247, R69, 0x4, RZ ;  /* 0x0000000445f77824 */ /* 0x000fe200078e00ff */
[----:B---3--:R-:W-:Y:S01]  /*1b30*/  LEA R17, P2, R0, R8, 0x1 ;  /* 0x0000000800117211 */ /* 0x008fe200078408ff */
[----:B------:R-:W-:Y:S01]  /*1b40*/  IMAD R8, R57, 0x8, R7 ;  /* 0x0000000839087824 */ /* 0x000fe200078e0207 */
[----:B------:R-:W-:Y:S01]  /*1b50*/  CS2R R134, SRZ ;  /* 0x0000000000867805 */ /* 0x000fe2000001ff00 */
[C---:B------:R-:W-:Y:S01]  /*1b60*/  IMAD R239, R69.reuse, 0x5, RZ ;  /* 0x0000000545ef7824 */ /* 0x040fe200078e02ff */
[----:B------:R-:W-:Y:S01]  /*1b70*/  CS2R R128, SRZ ;  /* 0x0000000000807805 */ /* 0x000fe2000001ff00 */
[C---:B------:R-:W-:Y:S01]  /*1b80*/  IMAD R231, R69.reuse, 0x6, RZ ;  /* 0x0000000645e77824 */ /* 0x040fe200078e02ff */
[----:B------:R-:W-:Y:S01]  /*1b90*/  CS2R R130, SRZ ;  /* 0x0000000000827805 */ /* 0x000fe2000001ff00 */
[----:B------:R-:W-:Y:S01]  /*1ba0*/  IMAD R221, R69, 0x7, RZ ;  /* 0x0000000745dd7824 */ /* 0x000fe200078e02ff */
[----:B-1----:R-:W-:Y:S01]  /*1bb0*/  IADD3 R63, P4, P5, R5, UR5, R64 ;  /* 0x00000005053f7c10 */ /* 0x002fe2000fd9e040 */
[----:B------:R-:W-:Y:S01]  /*1bc0*/  IMAD R5, R57, 0x8, R8 ;  /* 0x0000000839057824 */ /* 0x000fe200078e0208 */
[----:B------:R-:W-:Y:S01]  /*1bd0*/  UIMAD.WIDE UR4, UR4, 0x2, URZ ;  /* 0x00000002040478a5 */ /* 0x000fe2000f8e02ff */
[C---:B------:R-:W-:Y:S01]  /*1be0*/  IMAD R213, R69.reuse, 0x9, RZ ;  /* 0x0000000945d57824 */ /* 0x040fe200078e02ff */
[----:B------:R-:W-:Y:S01]  /*1bf0*/  CS2R R80, SRZ ;  /* 0x0000000000507805 */ /* 0x000fe2000001ff00 */
[C---:B------:R-:W-:Y:S01]  /*1c00*/  IMAD R209, R69.reuse, 0xa, RZ ;  /* 0x0000000a45d17824 */ /* 0x040fe200078e02ff */
[----:B------:R-:W-:Y:S01]  /*1c10*/  CS2R R82, SRZ ;  /* 0x0000000000527805 */ /* 0x000fe2000001ff00 */
[----:B------:R-:W-:Y:S01]  /*1c20*/  IMAD R205, R69, 0xb, RZ ;  /* 0x0000000b45cd7824 */ /* 0x000fe200078e02ff */
[----:B------:R-:W-:Y:S01]  /*1c30*/  IADD3.X R65, PT, PT, R4, UR5, R65, P4, P5 ;  /* 0x0000000504417c10 */ /* 0x000fe2000a7ea441 */
[----:B0-----:R-:W-:Y:S01]  /*1c40*/  IMAD R2, R3, R10, RZ ;  /* 0x0000000a03027224 */ /* 0x001fe200078e02ff */
[----:B------:R-:W-:Y:S01]  /*1c50*/  LEA.HI.X.SX32 R3, R0, R9, 0x1, P2 ;  /* 0x0000000900037211 */ /* 0x000fe200010f0eff */
[----:B------:R-:W-:Y:S01]  /*1c60*/  IMAD R9, R57, 0x8, R5 ;  /* 0x0000000839097824 */ /* 0x000fe200078e0205 */
[----:B------:R-:W-:Y:S01]  /*1c70*/  LEA.HI R4, R243, 0xf8, RZ, 0x1c ;  /* 0x000000f8f3047811 */ /* 0x000fe200078fe0ff */
[----:B------:R-:W-:Y:S01]  /*1c80*/  IMAD R201, R69, 0xc, RZ ;  /* 0x0000000c45c97824 */ /* 0x000fe200078e02ff */
[----:B------:R-:W-:Y:S01]  /*1c90*/  LEA R0, R10, R2, 0x7 ;  /* 0x000000020a007211 */ /* 0x000fe200078e38ff */
[----:B------:R-:W-:Y:S01]  /*1ca0*/  IMAD R10, R57, 0x8, R9 ;  /* 0x00000008390a7824 */ /* 0x000fe200078e0209 */
[----:B------:R-:W-:Y:S01]  /*1cb0*/  LEA R14, P2, R2, R17, 0x1 ;  /* 0x00000011020e7211 */ /* 0x000fe200078408ff */
[----:B------:R-:W-:Y:S01]  /*1cc0*/  IMAD R47, R4, R57, RZ ;  /* 0x00000039042f7224 */ /* 0x000fe200078e02ff */
[----:B------:R-:W-:Y:S01]  /*1cd0*/  LEA R16, P3, R0, R17, 0x1 ;  /* 0x0000001100107211 */ /* 0x000fe200078608ff */
[----:B------:R-:W-:Y:S01]  /*1ce0*/  IMAD R197, R69, 0xd, RZ ;  /* 0x0000000d45c57824 */ /* 0x000fe200078e02ff */
[----:B------:R-:W-:Y:S01]  /*1cf0*/  LEA R11, R57, R10, 0x3 ;  /* 0x0000000a390b7211 */ /* 0x000fe200078e18ff */
[C---:B------:R-:W-:Y:S01]  /*1d00*/  IMAD R193, R69.reuse, 0xe, RZ ;  /* 0x0000000e45c17824 */ /* 0x040fe200078e02ff */
[-C--:B------:R-:W-:Y:S01]  /*1d10*/  LEA.HI.X.SX32 R15, R2, R3.reuse, 0x1, P2 ;  /* 0x00000003020f7211 */ /* 0x080fe200010f0eff */
[----:B------:R-:W-:Y:S01]  /*1d20*/  IMAD R189, R69, 0xf, RZ ;  /* 0x0000000f45bd7824 */ /* 0x000fe200078e02ff */
[----:B------:R-:W-:Y:S01]  /*1d30*/  LEA.HI R2, R243, 0x78, RZ, 0x1c ;  /* 0x00000078f3027811 */ /* 0x000fe200078fe0ff */
[----:B------:R-:W-:Y:S01]  /*1d40*/  IMAD R12, R57, 0x10, R11 ;  /* 0x00000010390c7824 */ /* 0x000fe200078e020b */
[----:B------:R-:W-:Y:S01]  /*1d50*/  LEA.HI.X.SX32 R17, R0, R3, 0x1, P3 ;  /* 0x0000000300117211 */ /* 0x000fe200018f0eff */
[----:B------:R-:W-:Y:S01]  /*1d60*/  IMAD.WIDE R76, R251, 0x2, R14 ;  /* 0x00000002fb4c7825 */ /* 0x000fe200078e020e */
[----:B------:R-:W-:-:S02]  /*1d70*/  LEA.HI R3, R243, 0xb8, RZ, 0x1c ;  /* 0x000000b8f3037811 */ /* 0x000fc400078fe0ff */
[----:B------:R-:W-:Y:S02]  /*1d80*/  CS2R R84, SRZ ;  /* 0x0000000000547805 */ /* 0x000fe4000001ff00 */
[----:B------:R-:W-:Y:S01]  /*1d90*/  LEA R182, P4, R6, R63, 0x1 ;  /* 0x0000003f06b67211 */ /* 0x000fe200078808ff */
[----:B------:R-:W-:Y:S01]  /*1da0*/  IMAD R13, R2, R57, RZ ;  /* 0x00000039020d7224 */ /* 0x000fe200078e02ff */
[----:B------:R-:W-:Y:S01]  /*1db0*/  LEA.HI R0, R243, 0x38, RZ, 0x1c ;  /* 0x00000038f3007811 */ /* 0x000fe200078fe0ff */
[----:B------:R-:W-:Y:S01]  /*1dc0*/  IMAD R2, R57, 0x8, R12 ;  /* 0x0000000839027824 */ /* 0x000fe200078e020c */
[----:B------:R-:W-:Y:S01]  /*1dd0*/  LEA.HI.X.SX32 R183, R6, R65, 0x1, P4 ;  /* 0x0000004106b77211 */ /* 0x000fe200020f0eff */
[----:B------:R-:W-:Y:S01]  /*1de0*/  IMAD R31, R3, R57, RZ ;  /* 0x00000039031f7224 */ /* 0x000fe200078e02ff */
[-C--:B------:R-:W-:Y:S01]  /*1df0*/  LEA R176, P5, R5, R63.reuse, 0x1 ;  /* 0x0000003f05b07211 */ /* 0x080fe200078a08ff */
[----:B------:R-:W-:Y:S01]  /*1e00*/  IMAD R3, R57, 0x8, R2 ;  /* 0x0000000839037824 */ /* 0x000fe200078e0202 */
[----:B------:R-:W-:Y:S01]  /*1e10*/  LEA R180, P3, R7, R63, 0x1 ;  /* 0x0000003f07b47211 */ /* 0x000fe200078608ff */
[----:B------:R-:W-:Y:S01]  /*1e20*/  IMAD R0, R0, R57, RZ ;  /* 0x0000003900007224 */ /* 0x000fe200078e02ff */
[----:B------:R-:W-:Y:S01]  /*1e30*/  LEA.HI.X.SX32 R177, R5, R65, 0x1, P5 ;  /* 0x0000004105b17211 */ /* 0x000fe200028f0eff */
[----:B------:R-:W-:Y:S01]  /*1e40*/  IMAD.WIDE R248, R247, 0x2, R14 ;  /* 0x00000002f7f87825 */ /* 0x000fe200078e020e */
[----:B------:R-:W-:-:S02]  /*1e50*/  LEA R4, R57, R3, 0x3 ;  /* 0x0000000339047211 */ /* 0x000fc400078e18ff */
[----:B------:R-:W-:Y:S02]  /*1e60*/  CS2R R86, SRZ ;  /* 0x0000000000567805 */ /* 0x000fe4000001ff00 */
[----:B------:R-:W-:Y:S01]  /*1e70*/  LEA R178, P4, R8, R63, 0x1 ;  /* 0x0000003f08b27211 */ /* 0x000fe200078808ff */
[----:B------:R-:W-:Y:S01]  /*1e80*/  IMAD.WIDE R244, R239, 0x2, R14 ;  /* 0x00000002eff47825 */ /* 0x000fe200078e020e */
[----:B------:R-:W-:Y:S02]  /*1e90*/  LEA.HI.X.SX32 R181, R7, R65, 0x1, P3 ;  /* 0x0000004107b57211 */ /* 0x000fe400018f0eff */
[----:B------:R-:W-:Y:S02]  /*1ea0*/  CS2R R88, SRZ ;  /* 0x0000000000587805 */ /* 0x000fe4000001ff00 */
[----:B------:R-:W-:Y:S01]  /*1eb0*/  LEA R168, P2, R0, R63, 0x1 ;  /* 0x0000003f00a87211 */ /* 0x000fe200078408ff */
[----:B------:R-:W-:Y:S01]  /*1ec0*/  IMAD R6, R57, 0x8, R4 ;  /* 0x0000000839067824 */ /* 0x000fe200078e0204 */
[----:B------:R-:W-:Y:S01]  /*1ed0*/  LEA.HI.X.SX32 R179, R8, R65, 0x1, P4 ;  /* 0x0000004108b37211 */ /* 0x000fe200020f0eff */
[----:B------:R-:W-:Y:S01]  /*1ee0*/  IMAD.WIDE R234, R231, 0x2, R14 ;  /* 0x00000002e7ea7825 */ /* 0x000fe200078e020e */
[----:B------:R-:W-:-:S02]  /*1ef0*/  LEA R174, P4, R9, R63, 0x1 ;  /* 0x0000003f09ae7211 */ /* 0x000fc400078808ff */
[----:B------:R-:W-:Y:S02]  /*1f00*/  CS2R R90, SRZ ;  /* 0x00000000005a7805 */ /* 0x000fe4000001ff00 */
[----:B------:R-:W-:Y:S01]  /*1f10*/  LEA.HI.X.SX32 R169, R0, R65, 0x1, P2 ;  /* 0x0000004100a97211 */ /* 0x000fe200010f0eff */
[----:B------:R-:W-:Y:S01]  /*1f20*/  IMAD R5, R57, 0x8, R6 ;  /* 0x0000000839057824 */ /* 0x000fe200078e0206 */
[----:B------:R-:W-:Y:S01]  /*1f30*/  LEA R172, P5, R10, R63, 0x1 ;  /* 0x0000003f0aac7211 */ /* 0x000fe200078a08ff */
[----:B------:R-:W-:Y:S01]  /*1f40*/  IMAD.WIDE R224, R221, 0x2, R14 ;  /* 0x00000002dde07825 */ /* 0x000fe200078e020e */
[----:B------:R-:W-:Y:S02]  /*1f50*/  LEA.HI.X.SX32 R175, R9, R65, 0x1, P4 ;  /* 0x0000004109af7211 */ /* 0x000fe400020f0eff */
[----:B------:R-:W-:Y:S02]  /*1f60*/  CS2R R92, SRZ ;  /* 0x00000000005c7805 */ /* 0x000fe4000001ff00 */
[-C--:B------:R-:W-:Y:S01]  /*1f70*/  LEA R170, P4, R11, R63.reuse, 0x1 ;  /* 0x0000003f0baa7211 */ /* 0x080fe200078808ff */
[----:B------:R-:W-:Y:S01]  /*1f80*/  IMAD R7, R57, 0x8, R5 ;  /* 0x0000000839077824 */ /* 0x000fe200078e0205 */
[----:B------:R-:W-:Y:S01]  /*1f90*/  LEA R20, P2, R2, R63, 0x1 ;  /* 0x0000003f02147211 */ /* 0x000fe200078408ff */
[----:B------:R-:W-:Y:S01]  /*1fa0*/  IMAD.WIDE R218, R217, 0x2, R14 ;  /* 0x00000002d9da7825 */ /* 0x000fe200078e020e */
[----:B------:R-:W-:-:S02]  /*1fb0*/  LEA.HI.X.SX32 R173, R10, R65, 0x1, P5 ;  /* 0x000000410aad7211 */ /* 0x000fc400028f0eff */
[----:B------:R-:W-:Y:S02]  /*1fc0*/  CS2R R94, SRZ ;  /* 0x00000000005e7805 */ /* 0x000fe4000001ff00 */
[----:B------:R-:W-:Y:S01]  /*1fd0*/  LEA R0, R57, R7, 0x4 ;  /* 0x0000000739007211 */ /* 0x000fe200078e20ff */
[----:B------:R-:W-:Y:S01]  /*1fe0*/  IMAD.WIDE R214, R213, 0x2, R14 ;  /* 0x00000002d5d67825 */ /* 0x000fe200078e020e */
[----:B------:R-:W-:Y:S02]  /*1ff0*/  LEA R66, P5, R12, R63, 0x1 ;  /* 0x0000003f0c427211 */ /* 0x000fe400078a08ff */
[----:B------:R-:W-:Y:S02]  /*2000*/  CS2R R96, SRZ ;  /* 0x0000000000607805 */ /* 0x000fe4000001ff00 */
[----:B------:R-:W-:Y:S01]  /*2010*/  LEA.HI.X.SX32 R171, R11, R65, 0x1, P4 ;  /* 0x000000410bab7211 */ /* 0x000fe200020f0eff */
[----:B------:R-:W-:Y:S01]  /*2020*/  IMAD R8, R57, 0x8, R0 ;  /* 0x0000000839087824 */ /* 0x000fe200078e0200 */
[----:B------:R-:W-:Y:S01]  /*2030*/  LEA R22, P4, R3, R63, 0x1 ;  /* 0x0000003f03167211 */ /* 0x000fe200078808ff */
[----:B------:R-:W-:Y:S01]  /*2040*/  IMAD.WIDE R210, R209, 0x2, R14 ;  /* 0x00000002d1d27825 */ /* 0x000fe200078e020e */
[----:B------:R-:W-:-:S02]  /*2050*/  LEA.HI.X.SX32 R21, R2, R65, 0x1, P2 ;  /* 0x0000004102157211 */ /* 0x000fc400010f0eff */
[----:B------:R-:W-:Y:S02]  /*2060*/  CS2R R98, SRZ ;  /* 0x0000000000627805 */ /* 0x000fe4000001ff00 */
[----:B------:R-:W-:Y:S01]  /*2070*/  LEA.HI.X.SX32 R67, R12, R65, 0x1, P5 ;  /* 0x000000410c437211 */ /* 0x000fe200028f0eff */
[----:B------:R-:W-:Y:S01]  /*2080*/  IMAD R2, R57, 0x8, R8 ;  /* 0x0000000839027824 */ /* 0x000fe200078e0208 */
[C---:B------:R-:W-:Y:S01]  /*2090*/  LEA R24, P5, R4.reuse, R63, 0x1 ;  /* 0x0000003f04187211 */ /* 0x040fe200078a08ff */
[----:B------:R-:W-:Y:S01]  /*20a0*/  IMAD.WIDE R206, R205, 0x2, R14 ;  /* 0x00000002cdce7825 */ /* 0x000fe200078e020e */
[-C--:B------:R-:W-:Y:S02]  /*20b0*/  LEA.HI.X.SX32 R23, R3, R65.reuse, 0x1, P4 ;  /* 0x0000004103177211 */ /* 0x080fe400020f0eff */
[----:B------:R-:W-:Y:S02]  /*20c0*/  CS2R R100, SRZ ;  /* 0x0000000000647805 */ /* 0x000fe4000001ff00 */
[----:B------:R-:W-:Y:S01]  /*20d0*/  LEA.HI.X.SX32 R25, R4, R65, 0x1, P5 ;  /* 0x0000004104197211 */ /* 0x000fe200028f0eff */
[----:B------:R-:W-:Y:S01]  /*20e0*/  IMAD R3, R57, 0x8, R2 ;  /* 0x0000000839037824 */ /* 0x000fe200078e0202 */
[-C--:B------:R-:W-:Y:S01]  /*20f0*/  LEA R28, P5, R5, R63.reuse, 0x1 ;  /* 0x0000003f051c7211 */ /* 0x080fe200078a08ff */
[----:B------:R-:W-:Y:S01]  /*2100*/  IMAD.WIDE R202, R201, 0x2, R14 ;  /* 0x00000002c9ca7825 */ /* 0x000fe200078e020e */
[----:B------:R-:W-:-:S02]  /*2110*/  LEA R26, P4, R6, R63, 0x1 ;  /* 0x0000003f061a7211 */ /* 0x000fc400078808ff */
[----:B------:R-:W-:Y:S02]  /*2120*/  CS2R R102, SRZ ;  /* 0x0000000000667805 */ /* 0x000fe4000001ff00 */
[----:B------:R-:W-:Y:S01]  /*2130*/  LEA R4, R57, R3, 0x3 ;  /* 0x0000000339047211 */ /* 0x000fe200078e18ff */
        /* <DEDUP_REMOVED lines=9> */
[-C--:B------:R-:W-:Y:S01]  /*21d0*/  LEA.HI.X.SX32 R35, R0, R65.reuse, 0x1, P5 ;  /* 0x0000004100237211 */ /* 0x080fe200028f0eff */
[----:B------:R-:W-:Y:S01]  /*21e0*/  IMAD R0, R57, 0x8, R5 ;  /* 0x0000000839007824 */ /* 0x000fe200078e0205 */
[----:B------:R-:W-:Y:S01]  /*21f0*/  LEA.HI.X.SX32 R33, R7, R65, 0x1, P4 ;  /* 0x0000004107217211 */ /* 0x000fe200020f0eff */
[----:B------:R-:W-:Y:S01]  /*2200*/  IMAD.WIDE R190, R189, 0x2, R14 ;  /* 0x00000002bdbe7825 */ /* 0x000fe200078e020e */
[CC--:B------:R-:W-:Y:S02]  /*2210*/  LEA R38, P4, R2.reuse, R63.reuse, 0x1 ;  /* 0x0000003f02267211 */ /* 0x0c0fe400078808ff */
[----:B------:R-:W-:Y:S02]  /*2220*/  CS2R R108, SRZ ;  /* 0x00000000006c7805 */ /* 0x000fe4000001ff00 */
[----:B------:R-:W-:Y:S01]  /*2230*/  LEA R40, P5, R3, R63, 0x1 ;  /* 0x0000003f03287211 */ /* 0x000fe200078a08ff */
[C---:B------:R-:W-:Y:S01]  /*2240*/  IMAD R6, R57.reuse, 0x10, R0 ;  /* 0x0000001039067824 */ /* 0x040fe200078e0200 */
[----:B------:R-:W-:Y:S01]  /*2250*/  LEA.HI.X.SX32 R39, R2, R65, 0x1, P4 ;  /* 0x0000004102277211 */ /* 0x000fe200020f0eff */
[----:B------:R-:W-:Y:S01]  /*2260*/  IMAD.MOV.U32 R9, RZ, RZ, RZ ;  /* 0x000000ffff097224 */ /* 0x000fe200078e00ff */
[C---:B------:R-:W-:Y:S01]  /*2270*/  LEA R42, P4, R4.reuse, R63, 0x1 ;  /* 0x0000003f042a7211 */ /* 0x040fe200078808ff */
[----:B------:R-:W-:Y:S01]  /*2280*/  IMAD.MOV.U32 R10, RZ, RZ, RZ ;  /* 0x000000ffff0a7224 */ /* 0x000fe200078e00ff */
[----:B------:R-:W-:Y:S01]  /*2290*/  LEA R2, R57, R6, 0x3 ;  /* 0x0000000639027211 */ /* 0x000fe200078e18ff */
[----:B------:R-:W-:Y:S01]  /*22a0*/  IMAD.MOV.U32 R64, RZ, RZ, 0x3f800000 ;  /* 0x3f800000ff407424 */ /* 0x000fe200078e00ff */
[-C--:B------:R-:W-:Y:S01]  /*22b0*/  LEA.HI.X.SX32 R41, R3, R65.reuse, 0x1, P5 ;  /* 0x0000004103297211 */ /* 0x080fe200028f0eff */
[----:B------:R-:W-:Y:S01]  /*22c0*/  IMAD.MOV.U32 R12, RZ, RZ, 0x3f800000 ;  /* 0x3f800000ff0c7424 */ /* 0x000fe200078e00ff */
[----:B------:R-:W-:Y:S01]  /*22d0*/  LEA.HI.X.SX32 R43, R4, R65, 0x1, P4 ;  /* 0x00000041042b7211 */ /* 0x000fe200020f0eff */
[----:B------:R-:W-:Y:S01]  /*22e0*/  IMAD R3, R57, 0x8, R2 ;  /* 0x0000000839037824 */ /* 0x000fe200078e0202 */
[----:B------:R-:W-:-:S02]  /*22f0*/  LEA R48, P4, R0, R63, 0x1 ;  /* 0x0000003f00307211 */ /* 0x000fc400078808ff */
[----:B------:R-:W-:Y:S02]  /*2300*/  CS2R R110, SRZ ;  /* 0x00000000006e7805 */ /* 0x000fe4000001ff00 */
[----:B------:R-:W-:Y:S01]  /*2310*/  LEA R30, P2, R31, R63, 0x1 ;  /* 0x0000003f1f1e7211 */ /* 0x000fe200078408ff */
[----:B------:R-:W-:Y:S01]  /*2320*/  IMAD R4, R57, 0x8, R3 ;  /* 0x0000000839047824 */ /* 0x000fe200078e0203 */
[----:B------:R-:W-:Y:S02]  /*2330*/  LEA.HI.X.SX32 R49, R0, R65, 0x1, P4 ;  /* 0x0000004100317211 */ /* 0x000fe400020f0eff */
[----:B------:R-:W-:Y:S02]  /*2340*/  CS2R R112, SRZ ;  /* 0x0000000000707805 */ /* 0x000fe4000001ff00 */
[----:B------:R-:W-:Y:S01]  /*2350*/  LEA R44, P5, R5, R63, 0x1 ;  /* 0x0000003f052c7211 */ /* 0x000fe200078a08ff */
[----:B------:R-:W-:Y:S01]  /*2360*/  IMAD R0, R57, 0x8, R4 ;  /* 0x0000000839007824 */ /* 0x000fe200078e0204 */
[----:B------:R-:W-:-:S02]  /*2370*/  LEA.HI.X.SX32 R31, R31, R65, 0x1, P2 ;  /* 0x000000411f1f7211 */ /* 0x000fc400010f0eff */
[----:B------:R-:W-:Y:S02]  /*2380*/  CS2R R114, SRZ ;  /* 0x0000000000727805 */ /* 0x000fe4000001ff00 */
[----:B------:R-:W-:Y:S02]  /*2390*/  LEA.HI.X.SX32 R45, R5, R65, 0x1, P5 ;  /* 0x00000041052d7211 */ /* 0x000fe400028f0eff */
[----:B------:R-:W-:Y:S02]  /*23a0*/  CS2R R124, SRZ ;  /* 0x00000000007c7805 */ /* 0x000fe4000001ff00 */
[-C--:B------:R-:W-:Y:S02]  /*23b0*/  LEA R50, P5, R6, R63.reuse, 0x1 ;  /* 0x0000003f06327211 */ /* 0x080fe400078a08ff */
[----:B------:R-:W-:Y:S02]  /*23c0*/  CS2R R126, SRZ ;  /* 0x00000000007e7805 */ /* 0x000fe4000001ff00 */
[-C--:B------:R-:W-:Y:S01]  /*23d0*/  LEA R52, P2, R2, R63.reuse, 0x1 ;  /* 0x0000003f02347211 */ /* 0x080fe200078408ff */
[--C-:B------:R-:W-:Y:S01]  /*23e0*/  IMAD.WIDE R250, R251, 0x2, R16.reuse ;  /* 0x00000002fbfa7825 */ /* 0x100fe200078e0210 */
[----:B------:R-:W-:Y:S01]  /*23f0*/  LEA R5, R57, R0, 0x3 ;  /* 0x0000000039057211 */ /* 0x000fe200078e18ff */
[----:B------:R-:W0:Y:S01]  /*2400*/  LDCU UR9, c[0x0][0x3a8] ;  /* 0x00007500ff0977ac */ /* 0x000e220008000800 */
[-C--:B------:R-:W-:Y:S01]  /*2410*/  LEA R54, P4, R3, R63.reuse, 0x1 ;  /* 0x0000003f03367211 */ /* 0x080fe200078808ff */
[----:B------:R-:W-:Y:S01]  /*2420*/  IMAD.WIDE R246, R247, 0x2, R16 ;  /* 0x00000002f7f67825 */ /* 0x000fe200078e0210 */
[----:B------:R-:W-:Y:S01]  /*2430*/  LEA R18, P3, R13, R63, 0x1 ;  /* 0x0000003f0d127211 */ /* 0x000fe200078608ff */
[----:B------:R-:W-:Y:S01]  /*2440*/  UMOV UR4, URZ ;  /* 0x000000ff00047c82 */ /* 0x000fe20008000000 */
[-C--:B------:R-:W-:Y:S01]  /*2450*/  LEA.HI.X.SX32 R51, R6, R65.reuse, 0x1, P5 ;  /* 0x0000004106337211 */ /* 0x080fe200028f0eff */
[----:B------:R-:W-:Y:S01]  /*2460*/  IMAD.WIDE R6, R69, 0x2, R14 ;  /* 0x0000000245067825 */ /* 0x000fe200078e020e */
[----:B------:R-:W-:Y:S01]  /*2470*/  LEA.HI.X.SX32 R53, R2, R65, 0x1, P2 ;  /* 0x0000004102357211 */ /* 0x000fe200010f0eff */
[----:B------:R-:W-:Y:S01]  /*2480*/  UMOV UR5, URZ ;  /* 0x000000ff00057c82 */ /* 0x000fe20008000000 */
[----:B------:R-:W-:Y:S01]  /*2490*/  LEA R56, P5, R4, R63, 0x1 ;  /* 0x0000003f04387211 */ /* 0x000fe200078a08ff */
[----:B------:R-:W-:Y:S01]  /*24a0*/  IMAD R2, R57, 0x8, R5 ;  /* 0x0000000839027824 */ /* 0x000fe200078e0205 */
[-C--:B------:R-:W-:Y:S01]  /*24b0*/  LEA.HI.X.SX32 R55, R3, R65.reuse, 0x1, P4 ;  /* 0x0000004103377211 */ /* 0x080fe200020f0eff */
[----:B------:R1:W-:Y:S01]  /*24c0*/  STL.64 [R1+0x20], R6 ;  /* 0x0000200601007387 */ /* 0x0003e20000100a00 */
[----:B------:R-:W-:Y:S01]  /*24d0*/  LEA.HI.X.SX32 R19, R13, R65, 0x1, P3 ;  /* 0x000000410d137211 */ /* 0x000fe200018f0eff */
[----:B------:R-:W-:Y:S01]  /*24e0*/  IMAD.MOV.U32 R13, RZ, RZ, 0x3f800000 ;  /* 0x3f800000ff0d7424 */ /* 0x000fe200078e00ff */
[-C--:B------:R-:W-:Y:S01]  /*24f0*/  LEA R60, P4, R5, R63.reuse, 0x1 ;  /* 0x0000003f053c7211 */ /* 0x080fe200078808ff */
[----:B------:R-:W-:Y:S01]  /*2500*/  IMAD.WIDE R238, R239, 0x2, R16 ;  /* 0x00000002efee7825 */ /* 0x000fe200078e0210 */
[----:B------:R-:W-:-:S02]  /*2510*/  LEA R36, P3, R8, R63, 0x1 ;  /* 0x0000003f08247211 */ /* 0x000fc400078608ff */
[----:B------:R-:W-:Y:S01]  /*2520*/  LEA.HI.X.SX32 R57, R4, R65, 0x1, P5 ;  /* 0x0000004104397211 */ /* 0x000fe200028f0eff */
[----:B------:R-:W-:Y:S01]  /*2530*/  IMAD.MOV.U32 R4, RZ, RZ, -0x800000 ;  /* 0xff800000ff047424 */ /* 0x000fe200078e00ff */
[----:B------:R-:W-:Y:S01]  /*2540*/  LEA R62, P5, R2, R63, 0x1 ;  /* 0x0000003f023e7211 */ /* 0x000fe200078a08ff */
[----:B------:R-:W-:Y:S01]  /*2550*/  IMAD.WIDE R230, R231, 0x2, R16 ;  /* 0x00000002e7e67825 */ /* 0x000fe200078e0210 */
[-C--:B------:R-:W-:Y:S02]  /*2560*/  LEA.HI.X.SX32 R61, R5, R65.reuse, 0x1, P4 ;  /* 0x00000041053d7211 */ /* 0x080fe400020f0eff */
[----:B------:R-:W-:Y:S01]  /*2570*/  LEA.HI.X.SX32 R37, R8, R65, 0x1, P3 ;  /* 0x0000004108257211 */ /* 0x000fe200018f0eff */
[----:B------:R-:W-:Y:S01]  /*2580*/  IMAD.SHL.U32 R5, R69, 0x2, RZ ;  /* 0x0000000245057824 */ /* 0x000fe200078e00ff */
[-C--:B------:R-:W-:Y:S01]  /*2590*/  LEA R46, P3, R47, R63.reuse, 0x1 ;  /* 0x0000003f2f2e7211 */ /* 0x080fe200078608ff */
[----:B-1----:R-:W-:Y:S01]  /*25a0*/  IMAD.MOV.U32 R6, RZ, RZ, -0x800000 ;  /* 0xff800000ff067424 */ /* 0x002fe200078e00ff */
[----:B------:R-:W-:Y:S01]  /*25b0*/  LEA R58, P2, R0, R63, 0x1 ;  /* 0x0000003f003a7211 */ /* 0x000fe200078408ff */
[----:B------:R-:W-:Y:S01]  /*25c0*/  IMAD.WIDE R136, R5, 0x2, R14 ;  /* 0x0000000205887825 */ /* 0x000fe200078e020e */
[----:B------:R-:W-:-:S02]  /*25d0*/  LEA.HI.X.SX32 R63, R2, R65, 0x1, P5 ;  /* 0x00000041023f7211 */ /* 0x000fc400028f0eff */
[-C--:B------:R-:W-:Y:S01]  /*25e0*/  LEA.HI.X.SX32 R47, R47, R65.reuse, 0x1, P3 ;  /* 0x000000412f2f7211 */ /* 0x080fe200018f0eff */
[--C-:B------:R-:W-:Y:S01]  /*25f0*/  IMAD.WIDE R2, R69, 0x2, R16.reuse ;  /* 0x0000000245027825 */ /* 0x100fe200078e0210 */
[----:B------:R-:W-:Y:S02]  /*2600*/  LEA.HI.X.SX32 R59, R0, R65, 0x1, P2 ;  /* 0x00000041003b7211 */ /* 0x000fe400010f0eff */
[----:B------:R-:W-:Y:S02]  /*2610*/  CS2R R68, SRZ ;  /* 0x0000000000447805 */ /* 0x000fe4000001ff00 */
[----:B------:R-:W-:Y:S01]  /*2620*/  MOV R7, 0xff800000 ;  /* 0xff80000000077802 */ /* 0x000fe20000000f00 */
[--C-:B------:R-:W-:Y:S01]  /*2630*/  IMAD.WIDE R78, R5, 0x2, R16.reuse ;  /* 0x00000002054e7825 */ /* 0x100fe200078e0210 */
[----:B------:R1:W-:Y:S01]  /*2640*/  STL.64 [R1+0x18], R2 ;  /* 0x0000180201007387 */ /* 0x0003e20000100a00 */
[----:B------:R-:W-:Y:S02]  /*2650*/  MOV R65, 0x3f800000 ;  /* 0x3f80000000417802 */ /* 0x000fe40000000f00 */
[--C-:B------:R-:W-:Y:S01]  /*2660*/  IMAD.WIDE R220, R221, 0x2, R16.reuse ;  /* 0x00000002dddc7825 */ /* 0x100fe200078e0210 */
[----:B------:R2:W-:Y:S03]  /*2670*/  STL.64 [R1+0x10], R136 ;  /* 0x0000108801007387 */ /* 0x0005e60000100a00 */
[--C-:B------:R-:W-:Y:S01]  /*2680*/  IMAD.WIDE R216, R217, 0x2, R16.reuse ;  /* 0x00000002d9d87825 */ /* 0x100fe200078e0210 */
[----:B------:R2:W-:Y:S03]  /*2690*/  STL.64 [R1+0x8], R78 ;  /* 0x0000084e01007387 */ /* 0x0005e60000100a00 */
[----:B------:R-:W-:Y:S01]  /*26a0*/  IMAD.WIDE R212, R213, 0x2, R16 ;  /* 0x00000002d5d47825 */ /* 0x000fe200078e0210 */
[----:B------:R2:W-:Y:S03]  /*26b0*/  STL.64 [R1], R76 ;  /* 0x0000004c01007387 */ /* 0x0005e60000100a00 */
[----:B-1----:R-:W-:-:S02]  /*26c0*/  IMAD.MOV.U32 R3, RZ, RZ, -0x800000 ;  /* 0xff800000ff037424 */ /* 0x002fc400078e00ff */
[----:B------:R-:W-:-:S04]  /*26d0*/  IMAD.WIDE R208, R209, 0x2, R16 ;  /* 0x00000002d1d07825 */ /* 0x000fc800078e0210 */
[----:B------:R-:W-:-:S04]  /*26e0*/  IMAD.WIDE R204, R205, 0x2, R16 ;  /* 0x00000002cdcc7825 */ /* 0x000fc800078e0210 */
[----:B------:R-:W-:-:S04]  /*26f0*/  IMAD.WIDE R200, R201, 0x2, R16 ;  /* 0x00000002c9c87825 */ /* 0x000fc800078e0210 */
[----:B------:R-:W-:-:S04]  /*2700*/  IMAD.WIDE R196, R197, 0x2, R16 ;  /* 0x00000002c5c47825 */ /* 0x000fc800078e0210 */
[----:B------:R-:W-:-:S04]  /*2710*/  IMAD.WIDE R192, R193, 0x2, R16 ;  /* 0x00000002c1c07825 */ /* 0x000fc800078e0210 */
[----:B0-2---:R-:W-:-:S07]  /*2720*/  IMAD.WIDE R188, R189, 0x2, R16 ;  /* 0x00000002bdbc7825 */ /* 0x005fce00078e0210 */
.L_x_1:
[----:B------:R-:W2:Y:S04]  /*2730*/  LDL.64 R140, [R1+0x18] ;  /* 0x00001800018c7983 */ /* 0x000ea80000100a00 */
[----:B------:R-:W3:Y:S04]  /*2740*/  LDL.64 R76, [R1+0x20] ;  /* 0x00002000014c7983 */ /* 0x000ee80000100a00 */
[----:B------:R-:W4:Y:S04]  /*2750*/  LDL.64 R148, [R1+0x10] ;  /* 0x0000100001947983 */ /* 0x000f280000100a00 */
[----:B------:R-:W5:Y:S04]  /*2760*/  LDL.64 R146, [R1+0x8] ;  /* 0x0000080001927983 */ /* 0x000f680000100a00 */
[----:B------:R-:W5:Y:S01]  /*2770*/  LDL.64 R138, [R1] ;  /* 0x00000000018a7983 */ /* 0x000f620000100a00 */
[----:B------:R-:W-:-:S04]  /*2780*/  IMAD.WIDE R78, R9, 0x2, R14 ;  /* 0x00000002094e7825 */ /* 0x000fc800078e020e */
[C---:B------:R-:W-:Y:S01]  /*2790*/  IMAD.WIDE R136, R9.reuse, 0x2, R16 ;  /* 0x0000000209887825 */ /* 0x040fe200078e0210 */
[----:B------:R-:W5:Y:S03]  /*27a0*/  LDG.E.U16 R5, desc[UR10][R78.64] ;  /* 0x0000000a4e057981 */ /* 0x000f66000c1e1500 */
[C---:B------:R-:W-:Y:S01]  /*27b0*/  IMAD.WIDE R154, R9.reuse, 0x2, R248 ;  /* 0x00000002099a7825 */ /* 0x040fe200078e02f8 */
[----:B------:R-:W5:Y:S03]  /*27c0*/  LDG.E.U16 R143, desc[UR10][R136.64] ;  /* 0x0000000a888f7981 */ /* 0x000f66000c1e1500 */
[C---:B------:R-:W-:Y:S01]  /*27d0*/  IMAD.WIDE R152, R9.reuse, 0x2, R246 ;  /* 0x0000000209987825 */ /* 0x040fe200078e02f6 */
[----:B------:R-:W5:Y:S03]  /*27e0*/  LDG.E.U16 R79, desc[UR10][R154.64] ;  /* 0x0000000a9a4f7981 */ /* 0x000f66000c1e1500 */
[----:B------:R-:W-:-:S05]  /*27f0*/  IMAD.WIDE R150, R9, 0x2, R244 ;  /* 0x0000000209967825 */ /* 0x000fca00078e02f4 */
[----:B------:R0:W5:Y:S01]  /*2800*/  LDG.E.U16 R136, desc[UR10][R150.64] ;  /* 0x0000000a96887981 */ /* 0x000162000c1e1500 */
[----:B------:R-:W-:-:S05]  /*2810*/  IMAD.WIDE R162, R9, 0x2, R250 ;  /* 0x0000000209a27825 */ /* 0x000fca00078e02fa */
[----:B------:R-:W5:Y:S01]  /*2820*/  LDG.E.U16 R137, desc[UR10][R162.64] ;  /* 0x0000000aa2897981 */ /* 0x000f62000c1e1500 */
[----:B0-----:R-:W-:-:S04]  /*2830*/  IMAD.WIDE R150, R9, 0x2, R210 ;  /* 0x0000000209967825 */ /* 0x001fc800078e02d2 */
[----:B--2---:R-:W-:-:S04]  /*2840*/  IMAD.WIDE R144, R9, 0x2, R140 ;  /* 0x0000000209907825 */ /* 0x004fc800078e028c */
[C---:B---3--:R-:W-:Y:S01]  /*2850*/  IMAD.WIDE R76, R9.reuse, 0x2, R76 ;  /* 0x00000002094c7825 */ /* 0x048fe200078e024c */
[----:B------:R0:W2:Y:S03]  /*2860*/  LDG.E.U16 R141, desc[UR10][R144.64] ;  /* 0x0000000a908d7981 */ /* 0x0000a6000c1e1500 */
[C---:B----4-:R-:W-:Y:S02]  /*2870*/  IMAD.WIDE R156, R9.reuse, 0x2, R148 ;  /* 0x00000002099c7825 */ /* 0x050fe400078e0294 */
[----:B------:R-:W3:Y:S02]  /*2880*/  LDG.E.U16 R76, desc[UR10][R76.64] ;  /* 0x0000000a4c4c7981 */ /* 0x000ee4000c1e1500 */
[----:B-----5:R-:W-:-:S04]  /*2890*/  IMAD.WIDE R158, R9, 0x2, R146 ;  /* 0x00000002099e7825 */ /* 0x020fc800078e0292 */
[C---:B------:R-:W-:Y:S01]  /*28a0*/  IMAD.WIDE R148, R9.reuse, 0x2, R238 ;  /* 0x0000000209947825 */ /* 0x040fe200078e02ee */
[----:B------:R-:W4:Y:S03]  /*28b0*/  LDG.E.U16 R142, desc[UR10][R158.64] ;  /* 0x0000000a9e8e7981 */ /* 0x000f26000c1e1500 */
[C---:B------:R-:W-:Y:S01]  /*28c0*/  IMAD.WIDE R146, R9.reuse, 0x2, R218 ;  /* 0x0000000209927825 */ /* 0x040fe200078e02da */
[----:B------:R1:W5:Y:S03]  /*28d0*/  LDG.E.U16 R77, desc[UR10][R148.64] ;  /* 0x0000000a944d7981 */ /* 0x000366000c1e1500 */
[C---:B0-----:R-:W-:Y:S01]  /*28e0*/  IMAD.WIDE R144, R9.reuse, 0x2, R216 ;  /* 0x0000000209907825 */ /* 0x041fe200078e02d8 */
[----:B------:R0:W2:Y:S04]  /*28f0*/  LDG.E.U16 R11, desc[UR10][R146.64] ;  /* 0x0000000a920b7981 */ /* 0x0000a8000c1e1500 */
[----:B------:R0:W3:Y:S01]  /*2900*/  LDG.E.U16 R78, desc[UR10][R144.64] ;  /* 0x0000000a904e7981 */ /* 0x0000e2000c1e1500 */
[----:B-1----:R-:W-:-:S04]  /*2910*/  IMAD.WIDE R148, R9, 0x2, R212 ;  /* 0x0000000209947825 */ /* 0x002fc800078e02d4 */
[----:B0-----:R-:W-:-:S04]  /*2920*/  IMAD.WIDE R146, R9, 0x2, R214 ;  /* 0x0000000209927825 */ /* 0x001fc800078e02d6 */
[C---:B------:R-:W-:Y:S01]  /*2930*/  IMAD.WIDE R144, R9.reuse, 0x2, R234 ;  /* 0x0000000209907825 */ /* 0x040fe200078e02ea */
[----:B------:R0:W4:Y:S03]  /*2940*/  LDG.E.U16 R155, desc[UR10][R146.64] ;  /* 0x0000000a929b7981 */ /* 0x000126000c1e1500 */
[C---:B------:R-:W-:Y:S01]  /*2950*/  IMAD.WIDE R160, R9.reuse, 0x2, R138 ;  /* 0x0000000209a07825 */ /* 0x040fe200078e028a */
[----:B------:R1:W5:Y:S04]  /*2960*/  LDG.E.U16 R154, desc[UR10][R144.64] ;  /* 0x0000000a909a7981 */ /* 0x000368000c1e1500 */
[----:B------:R-:W5:Y:S01]  /*2970*/  LDG.E.U16 R139, desc[UR10][R156.64] ;  /* 0x0000000a9c8b7981 */ /* 0x000f62000c1e1500 */
[----:B0-----:R-:W-:-:S03]  /*2980*/  IMAD.WIDE R146, R9, 0x2, R206 ;  /* 0x0000000209927825 */ /* 0x001fc600078e02ce */
[----:B------:R0:W5:Y:S01]  /*2990*/  LDG.E.U16 R138, desc[UR10][R152.64] ;  /* 0x0000000a988a7981 */ /* 0x000162000c1e1500 */
[----:B-1----:R-:W-:-:S03]  /*29a0*/  IMAD.WIDE R144, R9, 0x2, R230 ;  /* 0x0000000209907825 */ /* 0x002fc600078e02e6 */
[----:B------:R-:W5:Y:S04]  /*29b0*/  LDG.E.U16 R140, desc[UR10][R160.64] ;  /* 0x0000000aa08c7981 */ /* 0x000f68000c1e1500 */
[----:B------:R1:W5:Y:S01]  /*29c0*/  LDG.E.U16 R156, desc[UR10][R148.64] ;  /* 0x0000000a949c7981 */ /* 0x000362000c1e1500 */
[----:B0-----:R-:W-:-:S03]  /*29d0*/  IMAD.WIDE R152, R9, 0x2, R208 ;  /* 0x0000000209987825 */ /* 0x001fc600078e02d0 */
[----:B------:R0:W5:Y:S04]  /*29e0*/  LDG.E.U16 R157, desc[UR10][R150.64] ;  /* 0x0000000a969d7981 */ /* 0x000168000c1e1500 */
[----:B------:R0:W5:Y:S01]  /*29f0*/  LDG.E.U16 R158, desc[UR10][R152.64] ;  /* 0x0000000a989e7981 */ /* 0x000162000c1e1500 */
[----:B-1----:R-:W-:-:S03]  /*2a00*/  IMAD.WIDE R148, R9, 0x2, R204 ;  /* 0x0000000209947825 */ /* 0x002fc600078e02cc */
[----:B------:R1:W5:Y:S01]  /*2a10*/  LDG.E.U16 R159, desc[UR10][R144.64] ;  /* 0x0000000a909f7981 */ /* 0x000362000c1e1500 */
[----:B0-----:R-:W-:-:S03]  /*2a20*/  IMAD.WIDE R150, R9, 0x2, R202 ;  /* 0x0000000209967825 */ /* 0x001fc600078e02ca */
[----:B------:R0:W5:Y:S01]  /*2a30*/  LDG.E.U16 R160, desc[UR10][R146.64] ;  /* 0x0000000a92a07981 */ /* 0x000162000c1e1500 */
[----:B------:R-:W-:-:S03]  /*2a40*/  IMAD.WIDE R152, R9, 0x2, R200 ;  /* 0x0000000209987825 */ /* 0x000fc600078e02c8 */
        /* <DEDUP_REMOVED lines=12> */
[----:B------:R-:W5:Y:S01]  /*2b10*/  LDG.E.U16 R167, desc[UR10][R150.64] ;  /* 0x0000000a96a77981 */ /* 0x000f62000c1e1500 */
[----:B-1----:R-:W-:-:S03]  /*2b20*/  IMAD.WIDE R146, R9, 0x2, R190 ;  /* 0x0000000209927825 */ /* 0x002fc600078e02be */
[----:B------:R-:W5:Y:S01]  /*2b30*/  LDG.E.U16 R222, desc[UR10][R152.64] ;  /* 0x0000000a98de7981 */ /* 0x000f62000c1e1500 */
[----:B0-----:R-:W-:-:S03]  /*2b40*/  IMAD.WIDE R148, R9, 0x2, R188 ;  /* 0x0000000209947825 */ /* 0x001fc600078e02bc */
[----:B------:R0:W5:Y:S04]  /*2b50*/  LDG.E.U16 R223, desc[UR10][R144.64] ;  /* 0x0000000a90df7981 */ /* 0x000168000c1e1500 */
[----:B------:R1:W5:Y:S04]  /*2b60*/  LDG.E.U16 R226, desc[UR10][R146.64] ;  /* 0x0000000a92e27981 */ /* 0x000368000c1e1500 */
[----:B------:R-:W5:Y:S01]  /*2b70*/  LDG.E.U16 R227, desc[UR10][R148.64] ;  /* 0x0000000a94e37981 */ /* 0x000f62000c1e1500 */
[----:B------:R-:W1:Y:S01]  /*2b80*/  S2R R228, SR_TID.X ;  /* 0x0000000000e47919 */ /* 0x000e620000002100 */
[C---:B------:R-:W-:Y:S01]  /*2b90*/  IMAD.SHL.U32 R0, R243.reuse, 0x8, RZ ;  /* 0x00000008f3007824 */ /* 0x040fe200078e00ff */
[----:B0-----:R-:W-:-:S04]  /*2ba0*/  LOP3.LUT R145, R243, 0x20, RZ, 0xc0, !PT ;  /* 0x00000020f3917812 */ /* 0x001fc800078ec0ff */
[----:B------:R-:W-:Y:S02]  /*2bb0*/  LOP3.LUT R229, R0, 0x30, RZ, 0xc0, !PT ;  /* 0x0000003000e57812 */ /* 0x000fe400078ec0ff */
[----:B------:R-:W-:-:S04]  /*2bc0*/  LOP3.LUT R0, R243, 0x7, RZ, 0xc0, !PT ;  /* 0x00000007f3007812 */ /* 0x000fc800078ec0ff */
[C---:B------:R-:W-:Y:S01]  /*2bd0*/  LEA R150, R0.reuse, R229, 0x6 ;  /* 0x000000e500967211 */ /* 0x040fe200078e30ff */
[C---:B------:R-:W-:Y:S02]  /*2be0*/  IMAD.SHL.U32 R152, R0.reuse, 0x10, RZ ;  /* 0x0000001000987824 */ /* 0x040fe400078e00ff */
[----:B------:R-:W-:Y:S01]  /*2bf0*/  IMAD R0, R0, 0x4, R145 ;  /* 0x0000000400007824 */ /* 0x000fe200078e0291 */
[----:B-1----:R-:W-:-:S04]  /*2c00*/  LOP3.LUT R144, R228, 0x7f, RZ, 0xc0, !PT ;  /* 0x0000007fe4907812 */ /* 0x002fc800078ec0ff */
[----:B------:R-:W-:Y:S01]  /*2c10*/  SHF.L.U32 R144, R144, 0x1, RZ ;  /* 0x0000000190907819 */ /* 0x000fe200000006ff */
[----:B------:R-:W-:Y:S03]  /*2c20*/  BAR.SYNC.DEFER_BLOCKING 0x0 ;  /* 0x0000000000007b1d */ /* 0x000fe60000010000 */
[C---:B------:R-:W-:Y:S02]  /*2c30*/  LOP3.LUT R145, R144.reuse, 0x10, RZ, 0x3c, !PT ;  /* 0x0000001090917812 */ /* 0x040fe400078e3cff */
[C---:B------:R-:W-:Y:S01]  /*2c40*/  LOP3.LUT R146, R144.reuse, 0x20, RZ, 0x3c, !PT ;  /* 0x0000002090927812 */ /* 0x040fe200078e3cff */
[----:B------:R0:W-:Y:S04]  /*2c50*/  STS.U16 [R144+UR6+0x4100], R143 ;  /* 0x0041008f90007988 */ /* 0x0001e80008000406 */
[----:B------:R1:W-:Y:S01]  /*2c60*/  STS.U16 [R144+UR6+0x4000], R5 ;  /* 0x0040000590007988 */ /* 0x0003e20008000406 */
[----:B0-----:R-:W-:Y:S01]  /*2c70*/  LOP3.LUT R143, R144, 0x30, RZ, 0x3c, !PT ;  /* 0x00000030908f7812 */ /* 0x001fe200078e3cff */
[C---:B------:R-:W-:Y:S01]  /*2c80*/  IMAD.SHL.U32 R151, R243.reuse, 0x2, RZ ;  /* 0x00000002f3977824 */ /* 0x040fe200078e00ff */
[----:B------:R-:W-:-:S04]  /*2c90*/  LOP3.LUT R147, R243, 0x10, RZ, 0xc0, !PT ;  /* 0x00000010f3937812 */ /* 0x000fc800078ec0ff */
[--C-:B------:R-:W-:Y:S02]  /*2ca0*/  LOP3.LUT R150, R150, 0x10, R151.reuse, 0x78, !PT ;  /* 0x0000001096967812 */ /* 0x100fe400078e7897 */
[----:B------:R-:W-:-:S03]  /*2cb0*/  LOP3.LUT R151, R152, 0x30, R151, 0x78, !PT ;  /* 0x0000003098977812 */ /* 0x000fc600078e7897 */
[----:B-1----:R-:W-:Y:S02]  /*2cc0*/  IMAD R5, R147, 0x20, R150 ;  /* 0x0000002093057824 */ /* 0x002fe400078e0296 */
[----:B------:R-:W-:Y:S01]  /*2cd0*/  IMAD.U32 R0, R0, 0x80, R151 ;  /* 0x0000008000007824 */ /* 0x000fe200078e0097 */
[----:B--2---:R0:W-:Y:S04]  /*2ce0*/  STS.U16 [R144+UR6+0x5000], R11 ;  /* 0x0050000b90007988 */ /* 0x0041e80008000406 */
[----:B---3--:R-:W-:Y:S04]  /*2cf0*/  STS.U16 [R144+UR6+0x5100], R78 ;  /* 0x0051004e90007988 */ /* 0x008fe80008000406 */
[----:B------:R-:W-:Y:S01]  /*2d00*/  STS.U16 [R145+UR6+0x4200], R76 ;  /* 0x0042004c91007988 */ /* 0x000fe20008000406 */
[----:B0-----:R-:W-:-:S03]  /*2d10*/  LOP3.LUT R11, R144, 0x40, RZ, 0x3c, !PT ;  /* 0x00000040900b7812 */ /* 0x001fc600078e3cff */
[----:B------:R0:W-:Y:S04]  /*2d20*/  STS.U16 [R145+UR6+0x4300], R141 ;  /* 0x0043008d91007988 */ /* 0x0001e80008000406 */
[----:B----4-:R-:W-:Y:S01]  /*2d30*/  STS.U16 [R145+UR6+0x5200], R155 ;  /* 0x0052009b91007988 */ /* 0x010fe20008000406 */
[----:B0-----:R-:W-:-:S03]  /*2d40*/  LOP3.LUT R141, R144, 0x50, RZ, 0x3c, !PT ;  /* 0x00000050908d7812 */ /* 0x001fc600078e3cff */
[----:B-----5:R-:W-:Y:S04]  /*2d50*/  STS.U16 [R145+UR6+0x5300], R156 ;  /* 0x0053009c91007988 */ /* 0x020fe80008000406 */
[----:B------:R-:W-:Y:S04]  /*2d60*/  STS.U16 [R146+UR6+0x4400], R139 ;  /* 0x0044008b92007988 */ /* 0x000fe80008000406 */
[----:B------:R-:W-:Y:S04]  /*2d70*/  STS.U16 [R146+UR6+0x4500], R142 ;  /* 0x0045008e92007988 */ /* 0x000fe80008000406 */
[----:B------:R-:W-:Y:S04]  /*2d80*/  STS.U16 [R146+UR6+0x5400], R157 ;  /* 0x0054009d92007988 */ /* 0x000fe80008000406 */
[----:B------:R-:W-:Y:S04]  /*2d90*/  STS.U16 [R146+UR6+0x5500], R158 ;  /* 0x0055009e92007988 */ /* 0x000fe80008000406 */
[----:B------:R0:W-:Y:S04]  /*2da0*/  STS.U16 [R143+UR6+0x4600], R140 ;  /* 0x0046008c8f007988 */ /* 0x0001e80008000406 */
[----:B------:R-:W-:Y:S04]  /*2db0*/  STS.U16 [R143+UR6+0x4700], R137 ;  /* 0x004700898f007988 */ /* 0x000fe80008000406 */
[----:B------:R-:W-:Y:S01]  /*2dc0*/  STS.U16 [R143+UR6+0x5600], R160 ;  /* 0x005600a08f007988 */ /* 0x000fe20008000406 */
[----:B0-----:R-:W-:-:S02]  /*2dd0*/  LOP3.LUT R140, R144, 0x60, RZ, 0x3c, !PT ;  /* 0x00000060908c7812 */ /* 0x001fc400078e3cff */
[----:B------:R-:W-:Y:S01]  /*2de0*/  LOP3.LUT R144, R144, 0x70, RZ, 0x3c, !PT ;  /* 0x0000007090907812 */ /* 0x000fe200078e3cff */
[----:B------:R-:W-:Y:S04]  /*2df0*/  STS.U16 [R143+UR6+0x5700], R161 ;  /* 0x005700a18f007988 */ /* 0x000fe80008000406 */
[----:B------:R-:W-:Y:S04]  /*2e00*/  STS.U16 [R11+UR6+0x4800], R79 ;  /* 0x0048004f0b007988 */ /* 0x000fe80008000406 */
[----:B------:R-:W-:Y:S04]  /*2e10*/  STS.U16 [R11+UR6+0x4900], R138 ;  /* 0x0049008a0b007988 */ /* 0x000fe80008000406 */
[----:B------:R-:W-:Y:S04]  /*2e20*/  STS.U16 [R11+UR6+0x5800], R162 ;  /* 0x005800a20b007988 */ /* 0x000fe80008000406 */
[----:B------:R0:W-:Y:S04]  /*2e30*/  STS.U16 [R11+UR6+0x5900], R163 ;  /* 0x005900a30b007988 */ /* 0x0001e80008000406 */
[----:B------:R-:W-:Y:S04]  /*2e40*/  STS.U16 [R141+UR6+0x4a00], R136 ;  /* 0x004a00888d007988 */ /* 0x000fe80008000406 */
[----:B------:R-:W-:Y:S04]  /*2e50*/  STS.U16 [R141+UR6+0x4b00], R77 ;  /* 0x004b004d8d007988 */ /* 0x000fe80008000406 */
[----:B------:R1:W-:Y:S04]  /*2e60*/  STS.U16 [R141+UR6+0x5a00], R164 ;  /* 0x005a00a48d007988 */ /* 0x0003e80008000406 */
        /* <DEDUP_REMOVED lines=8> */
[----:B------:R-:W-:Y:S01]  /*2ef0*/  STS.U16 [R144+UR6+0x5f00], R227 ;  /* 0x005f00e390007988 */ /* 0x000fe20008000406 */
[----:B------:R-:W-:Y:S01]  /*2f00*/  BAR.SYNC.DEFER_BLOCKING 0x0 ;  /* 0x0000000000007b1d */ /* 0x000fe20000010000 */
[----:B0-----:R-:W-:-:S05]  /*2f10*/  LOP3.LUT R11, R5, 0x20, RZ, 0x3c, !PT ;  /* 0x00000020050b7812 */ /* 0x001fca00078e3cff */
[----:B------:R-:W-:Y:S04]  /*2f20*/  LDSM.16.MT88.4 R136, [R5+UR6] ;  /* 0x000000060588783b */ /* 0x000fe80008004200 */
[----:B------:R-:W0:Y:S04]  /*2f30*/  LDSM.16.M88.4 R160, [R0+UR6+0x4000] ;  /* 0x0040000600a0783b */ /* 0x000e280008000200 */
[----:B------:R-:W2:Y:S04]  /*2f40*/  LDSM.16.MT88.4 R152, [R11+UR6] ;  /* 0x000000060b98783b */ /* 0x000ea80008004200 */
[----:B------:R-:W3:Y:S01]  /*2f50*/  LDSM.16.MT88.4 R76, [R5+UR6+0x400] ;  /* 0x00040006054c783b */ /* 0x000ee20008004200 */
[----:B-1----:R-:W-:-:S03]  /*2f60*/  LOP3.LUT R164, R0, 0x40, RZ, 0x3c, !PT ;  /* 0x0000004000a47812 */ /* 0x002fc600078e3cff */
[----:B------:R-:W1:Y:S04]  /*2f70*/  LDSM.16.MT88.4 R140, [R11+UR6+0x400] ;  /* 0x000400060b8c783b */ /* 0x000e680008004200 */
[----:B------:R-:W-:Y:S04]  /*2f80*/  LDSM.16.MT88.4 R148, [R5+UR6+0x800] ;  /* 0x000800060594783b */ /* 0x000fe80008004200 */
[----:B------:R-:W4:Y:S04]  /*2f90*/  LDSM.16.M88.4 R156, [R164+UR6+0x4000] ;  /* 0x00400006a49c783b */ /* 0x000f280008000200 */
[----:B------:R-:W5:Y:S01]  /*2fa0*/  LDSM.16.MT88.4 R144, [R11+UR6+0x800] ;  /* 0x000800060b90783b */ /* 0x000f620008004200 */
[-C--:B0-----:R-:W-:Y:S08]  /*2fb0*/  HMMA.16816.F32 R136, R136, R160.reuse, RZ ;  /* 0x000000a08888723c */ /* 0x081ff000000018ff */
[----:B--2---:R-:W-:-:S12]  /*2fc0*/  HMMA.16816.F32 R152, R152, R160, RZ ;  /* 0x000000a09898723c */ /* 0x004fd800000018ff */
[-C--:B---3--:R-:W-:Y:S01]  /*2fd0*/  HMMA.16816.F32 R76, R76, R162.reuse, R136 ;  /* 0x000000a24c4c723c */ /* 0x088fe20000001888 */
[----:B------:R-:W0:Y:S07]  /*2fe0*/  LDSM.16.MT88.4 R136, [R5+UR6+0xc00] ;  /* 0x000c00060588783b */ /* 0x000e2e0008004200 */
[----:B-1----:R-:W-:Y:S01]  /*2ff0*/  HMMA.16816.F32 R160, R140, R162, R152 ;  /* 0x000000a28ca0723c */ /* 0x002fe20000001898 */
[----:B------:R-:W1:Y:S04]  /*3000*/  LDSM.16.MT88.4 R140, [R11+UR6+0xc00] ;  /* 0x000c00060b8c783b */ /* 0x000e680008004200 */
[----:B------:R-:W-:Y:S07]  /*3010*/  LDSM.16.MT88.4 R152, [R5+UR6+0x1000] ;  /* 0x001000060598783b */ /* 0x000fee0008004200 */
[-C--:B----4-:R-:W-:Y:S01]  /*3020*/  HMMA.16816.F32 R148, R148, R156.reuse, R76 ;  /* 0x0000009c9494723c */ /* 0x090fe2000000184c */
[----:B------:R-:W2:Y:S07]  /*3030*/  LDSM.16.M88.4 R76, [R0+UR6+0x4080] ;  /* 0x00408006004c783b */ /* 0x000eae0008000200 */
[----:B-----5:R-:W-:Y:S01]  /*3040*/  HMMA.16816.F32 R144, R144, R156, R160 ;  /* 0x0000009c9090723c */ /* 0x020fe200000018a0 */
[----:B------:R-:W3:Y:S11]  /*3050*/  LDSM.16.MT88.4 R160, [R5+UR6+0x1400] ;  /* 0x0014000605a0783b */ /* 0x000ef60008004200 */
[-C--:B0-----:R-:W-:Y:S01]  /*3060*/  HMMA.16816.F32 R136, R136, R158.reuse, R148 ;  /* 0x0000009e8888723c */ /* 0x081fe20000001894 */
[----:B------:R-:W0:Y:S07]  /*3070*/  LDSM.16.MT88.4 R148, [R11+UR6+0x1000] ;  /* 0x001000060b94783b */ /* 0x000e2e0008004200 */
[----:B-1----:R-:W-:Y:S01]  /*3080*/  HMMA.16816.F32 R156, R140, R158, R144 ;  /* 0x0000009e8c9c723c */ /* 0x002fe20000001890 */
[----:B------:R-:W-:Y:S04]  /*3090*/  LDSM.16.MT88.4 R140, [R5+UR6+0x1800] ;  /* 0x00180006058c783b */ /* 0x000fe80008004200 */
[----:B------:R-:W1:Y:S07]  /*30a0*/  LDSM.16.M88.4 R144, [R164+UR6+0x4080] ;  /* 0x00408006a490783b */ /* 0x000e6e0008000200 */
[----:B--2---:R-:W-:Y:S01]  /*30b0*/  HMMA.16816.F32 R152, R152, R76, R136 ;  /* 0x0000004c9898723c */ /* 0x004fe20000001888 */
[----:B------:R-:W2:-:S15]  /*30c0*/  LDSM.16.MT88.4 R136, [R11+UR6+0x1400] ;  /* 0x001400060b88783b */ /* 0x000e9e0008004200 */
[----:B------:R-:W-:-:S04]  /*30d0*/  NOP ;  /* 0x0000000000007918 */ /* 0x000fc80000000000 */
[----:B---3--:R-:W-:Y:S01]  /*30e0*/  HMMA.16816.F32 R160, R160, R78, R152 ;  /* 0x0000004ea0a0723c */ /* 0x008fe20000001898 */
[----:B------:R-:W-:Y:S07]  /*30f0*/  LDSM.16.MT88.4 R152, [R5+UR6+0x1c00] ;  /* 0x001c00060598783b */ /* 0x000fee0008004200 */
[----:B0-----:R-:W-:Y:S01]  /*3100*/  HMMA.16816.F32 R148, R148, R76, R156 ;  /* 0x0000004c9494723c */ /* 0x001fe2000000189c */
[----:B------:R-:W0:Y:S11]  /*3110*/  LDSM.16.MT88.4 R156, [R11+UR6+0x1800] ;  /* 0x001800060b9c783b */ /* 0x000e360008004200 */
[----:B-1----:R-:W-:Y:S01]  /*3120*/  HMMA.16816.F32 R160, R140, R144, R160 ;  /* 0x000000908ca0723c */ /* 0x002fe200000018a0 */
[----:B------:R-:W1:Y:S07]  /*3130*/  LDSM.16.MT88.4 R140, [R11+UR6+0x1c00] ;  /* 0x001c00060b8c783b */ /* 0x000e6e0008004200 */
[----:B--2---:R-:W-:Y:S01]  /*3140*/  HMMA.16816.F32 R136, R136, R78, R148 ;  /* 0x0000004e8888723c */ /* 0x004fe20000001894 */
[----:B------:R-:W-:Y:S04]  /*3150*/  LDSM.16.MT88.4 R148, [R5+UR6+0x2000] ;  /* 0x002000060594783b */ /* 0x000fe80008004200 */
[----:B------:R-:W2:-:S15]  /*3160*/  LDSM.16.M88.4 R76, [R0+UR6+0x4100] ;  /* 0x00410006004c783b */ /* 0x000e9e0008000200 */
[----:B0-----:R-:W-:Y:S01]  /*3170*/  HMMA.16816.F32 R136, R156, R144, R136 ;  /* 0x000000909c88723c */ /* 0x001fe20000001888 */
[----:B------:R-:W0:Y:S07]  /*3180*/  LDSM.16.MT88.4 R156, [R11+UR6+0x2000] ;  /* 0x002000060b9c783b */ /* 0x000e2e0008004200 */
[-C--:B------:R-:W-:Y:S01]  /*3190*/  HMMA.16816.F32 R160, R152, R146.reuse, R160 ;  /* 0x0000009298a0723c */ /* 0x080fe200000018a0 */
[----:B------:R-:W3:Y:S11]  /*31a0*/  LDSM.16.MT88.4 R152, [R5+UR6+0x2400] ;  /* 0x002400060598783b */ /* 0x000ef60008004200 */
[----:B-1----:R-:W-:Y:S01]  /*31b0*/  HMMA.16816.F32 R136, R140, R146, R136 ;  /* 0x000000928c88723c */ /* 0x002fe20000001888 */
[----:B------:R-:W1:Y:S04]  /*31c0*/  LDSM.16.MT88.4 R140, [R11+UR6+0x2400] ;  /* 0x002400060b8c783b */ /* 0x000e680008004200 */
[----:B------:R-:W-:Y:S03]  /*31d0*/  LDSM.16.M88.4 R144, [R164+UR6+0x4100] ;  /* 0x00410006a490783b */ /* 0x000fe60008000200 */
[-C--:B--2---:R-:W-:Y:S01]  /*31e0*/  HMMA.16816.F32 R160, R148, R76.reuse, R160 ;  /* 0x0000004c94a0723c */ /* 0x084fe200000018a0 */
[----:B------:R-:W2:Y:S04]  /*31f0*/  LDSM.16.MT88.4 R148, [R5+UR6+0x2800] ;  /* 0x002800060594783b */ /* 0x000ea80008004200 */
[----:B------:R-:W-:Y:S07]  /*3200*/  LDSM.16.M88.4 R164, [R164+UR6+0x4180] ;  /* 0x00418006a4a4783b */ /* 0x000fee0008000200 */
[----:B0-----:R-:W-:Y:S01]  /*3210*/  HMMA.16816.F32 R136, R156, R76, R136 ;  /* 0x0000004c9c88723c */ /* 0x001fe20000001888 */
[----:B------:R-:W0:Y:S07]  /*3220*/  LDSM.16.MT88.4 R156, [R11+UR6+0x2800] ;  /* 0x002800060b9c783b */ /* 0x000e2e0008004200 */
[-C--:B---3--:R-:W-:Y:S01]  /*3230*/  HMMA.16816.F32 R152, R152, R78.reuse, R160 ;  /* 0x0000004e9898723c */ /* 0x088fe200000018a0 */
[----:B------:R-:W3:Y:S11]  /*3240*/  LDSM.16.MT88.4 R160, [R5+UR6+0x2c00] ;  /* 0x002c000605a0783b */ /* 0x000ef60008004200 */
[----:B-1----:R-:W-:Y:S01]  /*3250*/  HMMA.16816.F32 R136, R140, R78, R136 ;  /* 0x0000004e8c88723c */ /* 0x002fe20000001888 */
[----:B------:R-:W1:Y:S04]  /*3260*/  LDSM.16.MT88.4 R76, [R11+UR6+0x2c00] ;  /* 0x002c00060b4c783b */ /* 0x000e680008004200 */
[----:B------:R-:W-:Y:S03]  /*3270*/  LDSM.16.M88.4 R140, [R0+UR6+0x4180] ;  /* 0x00418006008c783b */ /* 0x000fe60008000200 */
[-C--:B--2---:R-:W-:Y:S01]  /*3280*/  HMMA.16816.F32 R148, R148, R144.reuse, R152 ;  /* 0x000000909494723c */ /* 0x084fe20000001898 */
[----:B------:R-:W2:Y:S11]  /*3290*/  LDSM.16.MT88.4 R152, [R5+UR6+0x3000] ;  /* 0x003000060598783b */ /* 0x000eb60008004200 */
[----:B0-----:R-:W-:Y:S01]  /*32a0*/  HMMA.16816.F32 R136, R156, R144, R136 ;  /* 0x000000909c88723c */ /* 0x001fe20000001888 */
[----:B------:R-:W0:Y:S07]  /*32b0*/  LDSM.16.MT88.4 R156, [R11+UR6+0x3000] ;  /* 0x003000060b9c783b */ /* 0x000e2e0008004200 */
[-C--:B---3--:R-:W-:Y:S01]  /*32c0*/  HMMA.16816.F32 R148, R160, R146.reuse, R148 ;  /* 0x00000092a094723c */ /* 0x088fe20000001894 */
[----:B------:R-:W3:Y:S11]  /*32d0*/  LDSM.16.MT88.4 R160, [R5+UR6+0x3400] ;  /* 0x0034000605a0783b */ /* 0x000ef60008004200 */
[----:B-1----:R-:W-:Y:S01]  /*32e0*/  HMMA.16816.F32 R76, R76, R146, R136 ;  /* 0x000000924c4c723c */ /* 0x002fe20000001888 */
[----:B------:R-:W1:Y:S04]  /*32f0*/  LDSM.16.MT88.4 R136, [R11+UR6+0x3400] ;  /* 0x003400060b88783b */ /* 0x000e680008004200 */
[----:B------:R-:W4:Y:S03]  /*3300*/  LDSM.16.MT88.4 R144, [R5+UR6+0x3800] ;  /* 0x003800060590783b */ /* 0x000f260008004200 */
[-C--:B--2---:R-:W-:Y:S01]  /*3310*/  HMMA.16816.F32 R148, R152, R140.reuse, R148 ;  /* 0x0000008c9894723c */ /* 0x084fe20000001894 */
[----:B------:R-:W2:Y:S11]  /*3320*/  LDSM.16.MT88.4 R152, [R11+UR6+0x3800] ;  /* 0x003800060b98783b */ /* 0x000eb60008004200 */
[----:B0-----:R-:W-:Y:S01]  /*3330*/  HMMA.16816.F32 R76, R156, R140, R76 ;  /* 0x0000008c9c4c723c */ /* 0x001fe2000000184c */
[----:B------:R-:W0:Y:S07]  /*3340*/  LDSM.16.MT88.4 R156, [R5+UR6+0x3c00] ;  /* 0x003c0006059c783b */ /* 0x000e2e0008004200 */
[----:B---3--:R-:W-:-:S12]  /*3350*/  HMMA.16816.F32 R148, R160, R142, R148 ;  /* 0x0000008ea094723c */ /* 0x008fd80000001894 */
[----:B-1----:R-:W-:Y:S01]  /*3360*/  HMMA.16816.F32 R76, R136, R142, R76 ;  /* 0x0000008e884c723c */ /* 0x002fe2000000184c */
[----:B------:R-:W1:Y:S07]  /*3370*/  LDSM.16.MT88.4 R136, [R11+UR6+0x3c00] ;  /* 0x003c00060b88783b */ /* 0x000e6e0008004200 */
[----:B----4-:R-:W-:Y:S01]  /*3380*/  HMMA.16816.F32 R144, R144, R164, R148 ;  /* 0x000000a49090723c */ /* 0x010fe20000001894 */
[----:B------:R-:W-:-:S11]  /*3390*/  LOP3.LUT R232, R243, 0x3, RZ, 0xc0, !PT ;  /* 0x00000003f3e87812 */ /* 0x000fd600078ec0ff */
[----:B--2---:R-:W-:Y:S01]  /*33a0*/  HMMA.16816.F32 R76, R152, R164, R76 ;  /* 0x000000a4984c723c */ /* 0x004fe2000000184c */
[----:B------:R-:W-:Y:S01]  /*33b0*/  IMAD.SHL.U32 R141, R232, 0x2, RZ ;  /* 0x00000002e88d7824 */ /* 0x000fe200078e00ff */
[----:B------:R-:W-:-:S06]  /*33c0*/  LOP3.LUT R252, R243, 0x20, RZ, 0xc0, !PT ;  /* 0x00000020f3fc7812 */ /* 0x000fcc00078ec0ff */
[----:B0-----:R-:W-:Y:S01]  /*33d0*/  HMMA.16816.F32 R144, R156, R166, R144 ;  /* 0x000000a69c90723c */ /* 0x001fe20000001890 */
[----:B------:R-:W-:Y:S01]  /*33e0*/  LEA.HI R141, R252, R141, RZ, 0x1e ;  /* 0x0000008dfc8d7211 */ /* 0x000fe200078ff0ff */
[----:B------:R-:W-:Y:S03]  /*33f0*/  BAR.SYNC.DEFER_BLOCKING 0x0 ;  /* 0x0000000000007b1d */ /* 0x000fe60000010000 */
[----:B------:R-:W-:-:S07]  /*3400*/  IADD3 R141, P2, PT, R141, UR4, RZ ;  /* 0x000000048d8d7c10 */ /* 0x000fce000ff5e0ff */
[----:B-1----:R-:W-:Y:S01]  /*3410*/  HMMA.16816.F32 R76, R136, R166, R76 ;  /* 0x000000a6884c723c */ /* 0x002fe2000000184c */
[----:B------:R-:W-:Y:S02]  /*3420*/  IADD3.X R137, PT, PT, RZ, UR5, RZ, P2, !PT ;  /* 0x00000005ff897c10 */ /* 0x000fe400097fe4ff */
[CC--:B------:R-:W-:Y:S02]  /*3430*/  ISETP.GT.U32.AND P3, PT, R141.reuse, R184.reuse, PT ;  /* 0x000000b88d00720c */ /* 0x0c0fe40003f64070 */
[----:B------:R-:W-:Y:S02]  /*3440*/  ISETP.GE.U32.AND P2, PT, R141, R184, PT ;  /* 0x000000b88d00720c */ /* 0x000fe40003f46070 */
[----:B------:R-:W-:Y:S01]  /*3450*/  FMUL R0, R144, UR9 ;  /* 0x0000000990007c20 */ /* 0x000fe20008400000 */
[----:B------:R-:W-:Y:S01]  /*3460*/  FMUL R11, R145, UR9 ;  /* 0x00000009910b7c20 */ /* 0x000fe20008400000 */
[CC--:B------:R-:W-:Y:S02]  /*3470*/  ISETP.GT.U32.AND P5, PT, R141.reuse, R185.reuse, PT ;  /* 0x000000b98d00720c */ /* 0x0c0fe40003fa4070 */
[----:B------:R-:W-:-:S02]  /*3480*/  ISETP.GE.U32.AND P4, PT, R141, R185, PT ;  /* 0x000000b98d00720c */ /* 0x000fc40003f86070 */
[C---:B------:R-:W-:Y:S02]  /*3490*/  ISETP.GT.U32.AND.EX P3, PT, R137.reuse, RZ, PT, P3 ;  /* 0x000000ff8900720c */ /* 0x040fe40003f64130 */
[----:B------:R-:W-:Y:S01]  /*34a0*/  ISETP.GE.U32.AND.EX P2, PT, R137, RZ, PT, P2 ;  /* 0x000000ff8900720c */ /* 0x000fe20003f46120 */
[----:B------:R-:W-:Y:S01]  /*34b0*/  FMUL R136, R146, UR9 ;  /* 0x0000000992887c20 */ /* 0x000fe20008400000 */
[----:B------:R-:W-:Y:S01]  /*34c0*/  FMUL R5, R147, UR9 ;  /* 0x0000000993057c20 */ /* 0x000fe20008400000 */
[C---:B------:R-:W-:Y:S02]  /*34d0*/  ISETP.GT.U32.AND.EX P5, PT, R137.reuse, RZ, PT, P5 ;  /* 0x000000ff8900720c */ /* 0x040fe40003fa4150 */
[----:B------:R-:W-:Y:S02]  /*34e0*/  ISETP.GE.U32.AND.EX P4, PT, R137, RZ, PT, P4 ;  /* 0x000000ff8900720c */ /* 0x000fe40003f86140 */
[----:B------:R-:W-:Y:S02]  /*34f0*/  FSEL R0, R0, -INF , !P3 ;  /* 0xff80000000007808 */ /* 0x000fe40005800000 */
[----:B------:R-:W-:-:S02]  /*3500*/  FSEL R11, R11, -INF , !P2 ;  /* 0xff8000000b0b7808 */ /* 0x000fc40005000000 */
[CC--:B------:R-:W-:Y:S02]  /*3510*/  ISETP.GT.U32.AND P3, PT, R141.reuse, R186.reuse, PT ;  /* 0x000000ba8d00720c */ /* 0x0c0fe40003f64070 */
[----:B------:R-:W-:Y:S01]  /*3520*/  ISETP.GE.U32.AND P2, PT, R141, R186, PT ;  /* 0x000000ba8d00720c */ /* 0x000fe20003f46070 */
[----:B------:R-:W-:Y:S01]  /*3530*/  FMUL R76, R76, UR9 ;  /* 0x000000094c4c7c20 */ /* 0x000fe20008400000 */
[----:B------:R-:W-:Y:S01]  /*3540*/  FSEL R136, R136, -INF , !P5 ;  /* 0xff80000088887808 */ /* 0x000fe20006800000 */
[----:B------:R-:W-:Y:S01]  /*3550*/  FMUL R77, R77, UR9 ;  /* 0x000000094d4d7c20 */ /* 0x000fe20008400000 */
[----:B------:R-:W-:Y:S02]  /*3560*/  FSEL R5, R5, -INF , !P4 ;  /* 0xff80000005057808 */ /* 0x000fe40006000000 */
[CC--:B------:R-:W-:Y:S02]  /*3570*/  ISETP.GT.U32.AND P5, PT, R141.reuse, R187.reuse, PT ;  /* 0x000000bb8d00720c */ /* 0x0c0fe40003fa4070 */
[----:B------:R-:W-:-:S02]  /*3580*/  ISETP.GE.U32.AND P4, PT, R141, R187, PT ;  /* 0x000000bb8d00720c */ /* 0x000fc40003f86070 */
[C---:B------:R-:W-:Y:S02]  /*3590*/  ISETP.GT.U32.AND.EX P3, PT, R137.reuse, RZ, PT, P3 ;  /* 0x000000ff8900720c */ /* 0x040fe40003f64130 */
[C---:B------:R-:W-:Y:S01]  /*35a0*/  ISETP.GE.U32.AND.EX P2, PT, R137.reuse, RZ, PT, P2 ;  /* 0x000000ff8900720c */ /* 0x040fe20003f46120 */
[----:B------:R-:W-:Y:S01]  /*35b0*/  FMUL R139, R78, UR9 ;  /* 0x000000094e8b7c20 */ /* 0x000fe20008400000 */
[C---:B------:R-:W-:Y:S02]  /*35c0*/  ISETP.GT.U32.AND.EX P5, PT, R137.reuse, RZ, PT, P5 ;  /* 0x000000ff8900720c */ /* 0x040fe40003fa4150 */
[----:B------:R-:W-:Y:S02]  /*35d0*/  ISETP.GE.U32.AND.EX P4, PT, R137, RZ, PT, P4 ;  /* 0x000000ff8900720c */ /* 0x000fe40003f86140 */
[----:B------:R-:W-:Y:S02]  /*35e0*/  FSEL R137, R76, -INF , !P3 ;  /* 0xff8000004c897808 */ /* 0x000fe40005800000 */
[----:B------:R-:W-:-:S04]  /*35f0*/  FSEL R78, R77, -INF , !P2 ;  /* 0xff8000004d4e7808 */ /* 0x000fc80005000000 */
[----:B------:R-:W-:Y:S01]  /*3600*/  FMNMX R138, R137, R78, !PT ;  /* 0x0000004e898a7209 */ /* 0x000fe20007800000 */
[----:B------:R-:W-:Y:S01]  /*3610*/  FMUL R79, R79, UR9 ;  /* 0x000000094f4f7c20 */ /* 0x000fe20008400000 */
[----:B------:R-:W-:-:S03]  /*3620*/  FMNMX R76, R0, R11, !PT ;  /* 0x0000000b004c7209 */ /* 0x000fc60007800000 */
[----:B------:R-:W0:Y:S01]  /*3630*/  SHFL.BFLY PT, R145, R138, 0x2, 0x1f ;  /* 0x0c401f008a917f89 */ /* 0x000e2200000e0000 */
[----:B------:R-:W-:Y:S02]  /*3640*/  FSEL R139, R139, -INF , !P5 ;  /* 0xff8000008b8b7808 */ /* 0x000fe40006800000 */
[----:B------:R-:W-:Y:S01]  /*3650*/  FSEL R79, R79, -INF , !P4 ;  /* 0xff8000004f4f7808 */ /* 0x000fe20006000000 */
[----:B------:R-:W1:Y:S01]  /*3660*/  SHFL.BFLY PT, R141, R76, 0x2, 0x1f ;  /* 0x0c401f004c8d7f89 */ /* 0x000e6200000e0000 */
[----:B------:R-:W-:Y:S02]  /*3670*/  FMNMX R77, R136, R5, !PT ;  /* 0x00000005884d7209 */ /* 0x000fe40007800000 */
[----:B------:R-:W-:-:S03]  /*3680*/  FMNMX R140, R139, R79, !PT ;  /* 0x0000004f8b8c7209 */ /* 0x000fc60007800000 */
[----:B------:R-:W2:Y:S04]  /*3690*/  SHFL.BFLY PT, R142, R77, 0x2, 0x1f ;  /* 0x0c401f004d8e7f89 */ /* 0x000ea800000e0000 */
[----:B------:R-:W3:Y:S01]  /*36a0*/  SHFL.BFLY PT, R147, R140, 0x2, 0x1f ;  /* 0x0c401f008c937f89 */ /* 0x000ee200000e0000 */
[----:B0-----:R-:W-:Y:S02]  /*36b0*/  FMNMX R145, R138, R145, !PT ;  /* 0x000000918a917209 */ /* 0x001fe40007800000 */
[----:B-1----:R-:W-:-:S03]  /*36c0*/  FMNMX R141, R76, R141, !PT ;  /* 0x0000008d4c8d7209 */ /* 0x002fc60007800000 */
[----:B------:R-:W0:Y:S01]  /*36d0*/  SHFL.BFLY PT, R76, R145, 0x1, 0x1f ;  /* 0x0c201f00914c7f89 */ /* 0x000e2200000e0000 */
[----:B--2---:R-:W-:-:S03]  /*36e0*/  FMNMX R143, R77, R142, !PT ;  /* 0x0000008e4d8f7209 */ /* 0x004fc60007800000 */
[----:B------:R-:W-:Y:S01]  /*36f0*/  SHFL.BFLY PT, R142, R141, 0x1, 0x1f ;  /* 0x0c201f008d8e7f89 */ /* 0x000fe200000e0000 */
[----:B---3--:R-:W-:-:S03]  /*3700*/  FMNMX R147, R140, R147, !PT ;  /* 0x000000938c937209 */ /* 0x008fc60007800000 */
[----:B------:R-:W1:Y:S04]  /*3710*/  SHFL.BFLY PT, R144, R143, 0x1, 0x1f ;  /* 0x0c201f008f907f89 */ /* 0x000e6800000e0000 */
[----:B------:R-:W2:Y:S01]  /*3720*/  SHFL.BFLY PT, R146, R147, 0x1, 0x1f ;  /* 0x0c201f0093927f89 */ /* 0x000ea200000e0000 */
[----:B------:R-:W-:Y:S01]  /*3730*/  LOP3.LUT R154, R243, 0x1c, RZ, 0xc0, !PT ;  /* 0x0000001cf39a7812 */ /* 0x000fe200078ec0ff */
[----:B------:R-:W3:Y:S03]  /*3740*/  S2R R148, SR_TID.X ;  /* 0x0000000000947919 */ /* 0x000ee60000002100 */
[C---:B------:R-:W-:Y:S02]  /*3750*/  LEA.HI R155, R154.reuse, 0x8, RZ, 0x1e ;  /* 0x000000089a9b7811 */ /* 0x040fe400078ff0ff */
[----:B------:R-:W-:-:S02]  /*3760*/  LEA.HI R165, R154, 0x10, RZ, 0x1e ;  /* 0x000000109aa57811 */ /* 0x000fc400078ff0ff */
[----:B0-----:R-:W-:Y:S02]  /*3770*/  FMNMX R149, R145, R76, !PT ;  /* 0x0000004c91957209 */ /* 0x001fe40007800000 */
[----:B------:R-:W-:Y:S02]  /*3780*/  SHF.R.U32.HI R76, RZ, 0x3, R243 ;  /* 0x00000003ff4c7819 */ /* 0x000fe400000116f3 */
[C---:B------:R-:W-:Y:S02]  /*3790*/  LEA.HI R164, R154.reuse, 0x18, RZ, 0x1e ;  /* 0x000000189aa47811 */ /* 0x040fe400078ff0ff */
[----:B------:R-:W-:Y:S02]  /*37a0*/  LEA R154, R154, UR6, 0x1 ;  /* 0x000000069a9a7c11 */ /* 0x000fe4000f8e08ff */
[----:B------:R-:W-:Y:S02]  /*37b0*/  LOP3.LUT R76, R76, 0x4, RZ, 0xc0, !PT ;  /* 0x000000044c4c7812 */ /* 0x000fe400078ec0ff */
[----:B------:R-:W-:-:S02]  /*37c0*/  LEA R155, R155, UR6, 0x3 ;  /* 0x000000069b9b7c11 */ /* 0x000fc4000f8e18ff */
[----:B------:R-:W-:Y:S02]  /*37d0*/  LEA R165, R165, UR6, 0x3 ;  /* 0x00000006a5a57c11 */ /* 0x000fe4000f8e18ff */
[----:B-1----:R-:W-:Y:S01]  /*37e0*/  FMNMX R140, R143, R144, !PT ;  /* 0x000000908f8c7209 */ /* 0x002fe20007800000 */
[----:B------:R-:W-:Y:S01]  /*37f0*/  IMAD.IADD R143, R154, 0x1, R76 ;  /* 0x000000019a8f7824 */ /* 0x000fe200078e024c */
[----:B------:R-:W-:Y:S01]  /*3800*/  LEA R164, R164, UR6, 0x3 ;  /* 0x00000006a4a47c11 */ /* 0x000fe2000f8e18ff */
[C---:B------:R-:W-:Y:S01]  /*3810*/  IMAD.IADD R145, R76.reuse, 0x1, R155 ;  /* 0x000000014c917824 */ /* 0x040fe200078e029b */
[----:B------:R-:W-:Y:S01]  /*3820*/  FMNMX R138, R141, R142, !PT ;  /* 0x0000008e8d8a7209 */ /* 0x000fe20007800000 */
[C---:B------:R-:W-:Y:S01]  /*3830*/  IMAD.IADD R142, R76.reuse, 0x1, R165 ;  /* 0x000000014c8e7824 */ /* 0x040fe200078e02a5 */
[----:B--2---:R-:W-:Y:S02]  /*3840*/  FMNMX R151, R147, R146, !PT ;  /* 0x0000009293977209 */ /* 0x004fe40007800000 */
[----:B------:R-:W-:Y:S01]  /*3850*/  IADD3 R144, PT, PT, R76, R164, RZ ;  /* 0x000000a44c907210 */ /* 0x000fe20007ffe0ff */
[----:B------:R-:W-:Y:S04]  /*3860*/  @P0 STS [R143+0x4000], R138 ;  /* 0x0040008a8f000388 */ /* 0x000fe80000000800 */
[----:B------:R-:W-:Y:S04]  /*3870*/  @P0 STS [R145+0x4000], R140 ;  /* 0x0040008c91000388 */ /* 0x000fe80000000800 */
[----:B------:R-:W-:Y:S04]  /*3880*/  @P0 STS [R142+0x4000], R149 ;  /* 0x004000958e000388 */ /* 0x000fe80000000800 */
[----:B------:R-:W-:Y:S01]  /*3890*/  @P0 STS [R144+0x4000], R151 ;  /* 0x0040009790000388 */ /* 0x000fe20000000800 */
[----:B---3--:R-:W-:-:S04]  /*38a0*/  LOP3.LUT R148, R148, 0x7f, RZ, 0xc0, !PT ;  /* 0x0000007f94947812 */ /* 0x008fc800078ec0ff */
[----:B------:R-:W-:Y:S01]  /*38b0*/  LEA R150, R148, UR6, 0x2 ;  /* 0x0000000694967c11 */ /* 0x000fe2000f8e10ff */
[----:B------:R-:W-:Y:S06]  /*38c0*/  BAR.SYNC.DEFER_BLOCKING 0x0 ;  /* 0x0000000000007b1d */ /* 0x000fec0000010000 */
[----:B------:R-:W0:Y:S04]  /*38d0*/  @!P6 LDS R8, [R150+0x4000] ;  /* 0x004000009608e984 */ /* 0x000e280000000800 */
[----:B0-----:R-:W0:Y:S02]  /*38e0*/  SHFL.BFLY PT, R77, R8, 0x1, 0x1f ;  /* 0x0c201f00084d7f89 */ /* 0x001e2400000e0000 */
[----:B0-----:R-:W-:-:S05]  /*38f0*/  FMNMX R77, R8, R77, !PT ;  /* 0x0000004d084d7209 */ /* 0x001fca0007800000 */
[----:B------:R-:W-:Y:S01]  /*3900*/  @P1 STS [R150+0x4000], R77 ;  /* 0x0040004d96001388 */ /* 0x000fe20000000800 */
[----:B------:R-:W-:Y:S06]  /*3910*/  BAR.SYNC.DEFER_BLOCKING 0x0 ;  /* 0x0000000000007b1d */ /* 0x000fec0000010000 */
[----:B------:R-:W0:Y:S04]  /*3920*/  LDS R159, [R154+0x4000] ;  /* 0x004000009a9f7984 */ /* 0x000e280000000800 */
[----:B------:R-:W1:Y:S04]  /*3930*/  LDS R158, [R155+0x4000] ;  /* 0x004000009b9e7984 */ /* 0x000e680000000800 */
[----:B------:R-:W2:Y:S04]  /*3940*/  LDS R141, [R165+0x4000] ;  /* 0x00400000a58d7984 */ /* 0x000ea80000000800 */
[----:B------:R-:W3:Y:S01]  /*3950*/  LDS R140, [R164+0x4000] ;  /* 0x00400000a48c7984 */ /* 0x000ee20000000800 */
[----:B0-----:R-:W-:-:S05]  /*3960*/  FMNMX R159, R159, R4, !PT ;  /* 0x000000049f9f7209 */ /* 0x001fca0007800000 */
[--C-:B------:R-:W-:Y:S01]  /*3970*/  FADD R0, R0, -R159.reuse ;  /* 0x8000009f00007221 */ /* 0x100fe20000000000 */
[----:B-1----:R-:W-:Y:S01]  /*3980*/  FMNMX R158, R158, R7, !PT ;  /* 0x000000079e9e7209 */ /* 0x002fe20007800000 */
[----:B------:R-:W-:Y:S02]  /*3990*/  FADD R11, R11, -R159 ;  /* 0x8000009f0b0b7221 */ /* 0x000fe40000000000 */
[----:B------:R-:W-:Y:S02]  /*39a0*/  FMUL R0, R0, 1.4426950216293334961 ;  /* 0x3fb8aa3b00007820 */ /* 0x000fe40000400000 */
[----:B------:R-:W-:Y:S01]  /*39b0*/  FMUL R138, R11, 1.4426950216293334961 ;  /* 0x3fb8aa3b0b8a7820 */ /* 0x000fe20000400000 */
[--C-:B------:R-:W-:Y:S01]  /*39c0*/  FADD R5, R5, -R158.reuse ;  /* 0x8000009e05057221 */ /* 0x100fe20000000000 */
[----:B------:R3:W-:Y:S01]  /*39d0*/  MUFU.EX2 R76, R0 ;  /* 0x00000000004c7308 */ /* 0x0007e20000000800 */
[----:B--2---:R-:W-:Y:S01]  /*39e0*/  FMNMX R11, R141, R6, !PT ;  /* 0x000000068d0b7209 */ /* 0x004fe20007800000 */
[----:B------:R-:W-:Y:S01]  /*39f0*/  FADD R136, R136, -R158 ;  /* 0x8000009e88887221 */ /* 0x000fe20000000000 */
[----:B------:R-:W-:Y:S01]  /*3a00*/  FMUL R141, R5, 1.4426950216293334961 ;  /* 0x3fb8aa3b058d7820 */ /* 0x000fe20000400000 */
[----:B---3--:R-:W-:-:S02]  /*3a10*/  FMNMX R0, R140, R3, !PT ;  /* 0x000000038c007209 */ /* 0x008fc40007800000 */
[--C-:B------:R-:W-:Y:S01]  /*3a20*/  FADD R5, R137, -R11.reuse ;  /* 0x8000000b89057221 */ /* 0x100fe20000000000 */
[----:B------:R-:W-:Y:S01]  /*3a30*/  FADD R78, R78, -R11 ;  /* 0x8000000b4e4e7221 */ /* 0x000fe20000000000 */
[----:B------:R-:W-:Y:S01]  /*3a40*/  FMUL R77, R136, 1.4426950216293334961 ;  /* 0x3fb8aa3b884d7820 */ /* 0x000fe20000400000 */
[--C-:B------:R-:W-:Y:S01]  /*3a50*/  FADD R139, R139, -R0.reuse ;  /* 0x800000008b8b7221 */ /* 0x100fe20000000000 */
[----:B------:R-:W-:Y:S01]  /*3a60*/  FADD R79, R79, -R0 ;  /* 0x800000004f4f7221 */ /* 0x000fe20000000000 */
[----:B------:R-:W-:Y:S01]  /*3a70*/  FMUL R136, R5, 1.4426950216293334961 ;  /* 0x3fb8aa3b05887820 */ /* 0x000fe20000400000 */
[----:B------:R-:W-:Y:S01]  /*3a80*/  FMUL R78, R78, 1.4426950216293334961 ;  /* 0x3fb8aa3b4e4e7820 */ /* 0x000fe20000400000 */
[----:B------:R-:W-:Y:S01]  /*3a90*/  FMUL R5, R139, 1.4426950216293334961 ;  /* 0x3fb8aa3b8b057820 */ /* 0x000fe20000400000 */
[----:B------:R-:W-:Y:S01]  /*3aa0*/  FMUL R79, R79, 1.4426950216293334961 ;  /* 0x3fb8aa3b4f4f7820 */ /* 0x000fe20000400000 */
[----:B------:R-:W0:Y:S08]  /*3ab0*/  MUFU.EX2 R138, R138 ;  /* 0x0000008a008a7308 */ /* 0x000e300000000800 */
[----:B------:R-:W-:Y:S08]  /*3ac0*/  MUFU.EX2 R77, R77 ;  /* 0x0000004d004d7308 */ /* 0x000ff00000000800 */
[----:B------:R-:W1:Y:S08]  /*3ad0*/  MUFU.EX2 R137, R141 ;  /* 0x0000008d00897308 */ /* 0x000e700000000800 */
[----:B------:R-:W-:Y:S08]  /*3ae0*/  MUFU.EX2 R136, R136 ;  /* 0x0000008800887308 */ /* 0x000ff00000000800 */
[----:B------:R-:W2:Y:S08]  /*3af0*/  MUFU.EX2 R78, R78 ;  /* 0x0000004e004e7308 */ /* 0x000eb00000000800 */
[----:B------:R-:W-:Y:S08]  /*3b00*/  MUFU.EX2 R5, R5 ;  /* 0x0000000500057308 */ /* 0x000ff00000000800 */
[----:B------:R-:W3:Y:S01]  /*3b10*/  MUFU.EX2 R79, R79 ;  /* 0x0000004f004f7308 */ /* 0x000ee20000000800 */
[----:B0-----:R-:W-:Y:S01]  /*3b20*/  FADD R139, R76, R138 ;  /* 0x0000008a4c8b7221 */ /* 0x001fe20000000000 */
[----:B-1----:R-:W-:Y:S01]  /*3b30*/  FADD R140, R77, R137 ;  /* 0x000000894d8c7221 */ /* 0x002fe20000000000 */
[----:B--2---:R-:W-:-:S03]  /*3b40*/  FADD R141, R136, R78 ;  /* 0x0000004e888d7221 */ /* 0x004fc60000000000 */
[----:B------:R-:W0:Y:S04]  /*3b50*/  SHFL.BFLY PT, R148, R139, 0x2, 0x1f ;  /* 0x0c401f008b947f89 */ /* 0x000e2800000e0000 */
[----:B------:R-:W1:Y:S01]  /*3b60*/  SHFL.BFLY PT, R147, R140, 0x2, 0x1f ;  /* 0x0c401f008c937f89 */ /* 0x000e6200000e0000 */
[----:B---3--:R-:W-:-:S03]  /*3b70*/  FADD R146, R5, R79 ;  /* 0x0000004f05927221 */ /* 0x008fc60000000000 */
[----:B------:R-:W2:Y:S04]  /*3b80*/  SHFL.BFLY PT, R152, R141, 0x2, 0x1f ;  /* 0x0c401f008d987f89 */ /* 0x000ea800000e0000 */
[----:B------:R-:W3:Y:S01]  /*3b90*/  SHFL.BFLY PT, R153, R146, 0x2, 0x1f ;  /* 0x0c401f0092997f89 */ /* 0x000ee200000e0000 */
[----:B0-----:R-:W-:Y:S01]  /*3ba0*/  FADD R148, R139, R148 ;  /* 0x000000948b947221 */ /* 0x001fe20000000000 */
[----:B-1----:R-:W-:-:S04]  /*3bb0*/  FADD R149, R140, R147 ;  /* 0x000000938c957221 */ /* 0x002fc80000000000 */
[----:B------:R-:W0:Y:S01]  /*3bc0*/  SHFL.BFLY PT, R147, R148, 0x1, 0x1f ;  /* 0x0c201f0094937f89 */ /* 0x000e2200000e0000 */
[----:B--2---:R-:W-:Y:S01]  /*3bd0*/  FADD R151, R141, R152 ;  /* 0x000000988d977221 */ /* 0x004fe20000000000 */
[----:B---3--:R-:W-:Y:S02]  /*3be0*/  FADD R153, R146, R153 ;  /* 0x0000009992997221 */ /* 0x008fe40000000000 */
[----:B------:R-:W1:Y:S04]  /*3bf0*/  SHFL.BFLY PT, R152, R149, 0x1, 0x1f ;  /* 0x0c201f0095987f89 */ /* 0x000e6800000e0000 */
[----:B------:R-:W2:Y:S04]  /*3c00*/  SHFL.BFLY PT, R156, R151, 0x1, 0x1f ;  /* 0x0c201f00979c7f89 */ /* 0x000ea800000e0000 */
[----:B------:R-:W3:Y:S01]  /*3c10*/  SHFL.BFLY PT, R160, R153, 0x1, 0x1f ;  /* 0x0c201f0099a07f89 */ /* 0x000ee200000e0000 */
[----:B0-----:R-:W-:Y:S01]  /*3c20*/  FADD R162, R148, R147 ;  /* 0x0000009394a27221 */ /* 0x001fe20000000000 */
[----:B------:R-:W-:Y:S01]  /*3c30*/  BAR.SYNC.DEFER_BLOCKING 0x0 ;  /* 0x0000000000007b1d */ /* 0x000fe20000010000 */
[----:B-1----:R-:W-:Y:S01]  /*3c40*/  FADD R152, R149, R152 ;  /* 0x0000009895987221 */ /* 0x002fe20000000000 */
[----:B--2---:R-:W-:Y:S01]  /*3c50*/  FADD R147, R151, R156 ;  /* 0x0000009c97937221 */ /* 0x004fe20000000000 */
[----:B---3--:R-:W-:-:S03]  /*3c60*/  FADD R157, R153, R160 ;  /* 0x000000a0999d7221 */ /* 0x008fc60000000000 */
[----:B------:R-:W-:Y:S04]  /*3c70*/  @P0 STS [R143+0x4000], R162 ;  /* 0x004000a28f000388 */ /* 0x000fe80000000800 */
[----:B------:R-:W-:Y:S04]  /*3c80*/  @P0 STS [R145+0x4000], R152 ;  /* 0x0040009891000388 */ /* 0x000fe80000000800 */
[----:B------:R-:W-:Y:S04]  /*3c90*/  @P0 STS [R142+0x4000], R147 ;  /* 0x004000938e000388 */ /* 0x000fe80000000800 */
[----:B------:R-:W-:Y:S01]  /*3ca0*/  @P0 STS [R144+0x4000], R157 ;  /* 0x0040009d90000388 */ /* 0x000fe20000000800 */
[----:B------:R-:W-:Y:S06]  /*3cb0*/  BAR.SYNC.DEFER_BLOCKING 0x0 ;  /* 0x0000000000007b1d */ /* 0x000fec0000010000 */
[----:B------:R-:W0:Y:S04]  /*3cc0*/  @!P6 LDS R2, [R150+0x4000] ;  /* 0x004000009602e984 */ /* 0x000e280000000800 */
[----:B0-----:R-:W0:Y:S02]  /*3cd0*/  SHFL.BFLY PT, R139, R2, 0x1, 0x1f ;  /* 0x0c201f00028b7f89 */ /* 0x001e2400000e0000 */
[----:B0-----:R-:W-:-:S05]  /*3ce0*/  FADD R151, R2, R139 ;  /* 0x0000008b02977221 */ /* 0x001fca0000000000 */
[----:B------:R0:W-:Y:S01]  /*3cf0*/  @P1 STS [R150+0x4000], R151 ;  /* 0x0040009796001388 */ /* 0x0001e20000000800 */
[----:B------:R-:W-:Y:S01]  /*3d00*/  BAR.SYNC.DEFER_BLOCKING 0x0 ;  /* 0x0000000000007b1d */ /* 0x000fe20000010000 */
[----:B------:R-:W-:-:S04]  /*3d10*/  IMAD.WIDE R140, R10, 0x2, R182 ;  /* 0x000000020a8c7825 */ /* 0x000fc800078e02b6 */
[----:B------:R-:W-:-:S04]  /*3d20*/  IMAD.WIDE R148, R10, 0x2, R178 ;  /* 0x000000020a947825 */ /* 0x000fc800078e02b2 */
[----:B------:R-:W-:-:S04]  /*3d30*/  IMAD.WIDE R142, R10, 0x2, R176 ;  /* 0x000000020a8e7825 */ /* 0x000fc800078e02b0 */
[C---:B------:R-:W-:Y:S01]  /*3d40*/  IMAD.WIDE R146, R10.reuse, 0x2, R174 ;  /* 0x000000020a927825 */ /* 0x040fe200078e02ae */
[----:B------:R1:W2:Y:S03]  /*3d50*/  LDG.E.U16 R139, desc[UR10][R140.64] ;  /* 0x0000000a8c8b7981 */ /* 0x0002a6000c1e1500 */
[C---:B0-----:R-:W-:Y:S01]  /*3d60*/  IMAD.WIDE R150, R10.reuse, 0x2, R22 ;  /* 0x000000020a967825 */ /* 0x041fe200078e0216 */
[----:B------:R-:W3:Y:S03]  /*3d70*/  LDG.E.U16 R142, desc[UR10][R142.64] ;  /* 0x0000000a8e8e7981 */ /* 0x000ee6000c1e1500 */
[----:B------:R-:W-:-:S04]  /*3d80*/  IMAD.WIDE R152, R10, 0x2, R66 ;  /* 0x000000020a987825 */ /* 0x000fc800078e0242 */
[----:B------:R-:W-:Y:S01]  /*3d90*/  FADD R3, -R0, R3 ;  /* 0x0000000300037221 */ /* 0x000fe20000000100 */
[----:B------:R-:W-:Y:S01]  /*3da0*/  LDS R154, [R154+0x4000] ;  /* 0x004000009a9a7984 */ /* 0x000fe20000000800 */
[----:B-1----:R-:W-:-:S03]  /*3db0*/  IMAD.WIDE R140, R10, 0x2, R180 ;  /* 0x000000020a8c7825 */ /* 0x002fc600078e02b4 */
[----:B------:R-:W-:Y:S04]  /*3dc0*/  LDS R155, [R155+0x4000] ;  /* 0x004000009b9b7984 */ /* 0x000fe80000000800 */
[----:B------:R-:W4:Y:S04]  /*3dd0*/  LDG.E.U16 R140, desc[UR10][R140.64] ;  /* 0x0000000a8c8c7981 */ /* 0x000f28000c1e1500 */
[----:B------:R0:W5:Y:S04]  /*3de0*/  LDG.E.U16 R143, desc[UR10][R146.64] ;  /* 0x0000000a928f7981 */ /* 0x000168000c1e1500 */
[----:B------:R1:W5:Y:S01]  /*3df0*/  LDG.E.U16 R141, desc[UR10][R148.64] ;  /* 0x0000000a948d7981 */ /* 0x000362000c1e1500 */
[----:B0-----:R-:W-:-:S04]  /*3e00*/  IMAD.WIDE R146, R10, 0x2, R168 ;  /* 0x000000020a927825 */ /* 0x001fc800078e02a8 */
[C---:B-1----:R-:W-:Y:S02]  /*3e10*/  IMAD.WIDE R148, R10.reuse, 0x2, R20 ;  /* 0x000000020a947825 */ /* 0x042fe400078e0214 */
[----:B------:R-:W5:Y:S02]  /*3e20*/  LDG.E.U16 R146, desc[UR10][R146.64] ;  /* 0x0000000a92927981 */ /* 0x000f64000c1e1500 */
[C---:B------:R-:W-:Y:S02]  /*3e30*/  IMAD.WIDE R144, R10.reuse, 0x2, R172 ;  /* 0x000000020a907825 */ /* 0x040fe400078e02ac */
[----:B------:R-:W5:Y:S02]  /*3e40*/  LDG.E.U16 R148, desc[UR10][R148.64] ;  /* 0x0000000a94947981 */ /* 0x000f64000c1e1500 */
[C---:B------:R-:W-:Y:S02]  /*3e50*/  IMAD.WIDE R156, R10.reuse, 0x2, R170 ;  /* 0x000000020a9c7825 */ /* 0x040fe400078e02aa */
[----:B------:R-:W5:Y:S04]  /*3e60*/  LDG.E.U16 R144, desc[UR10][R144.64] ;  /* 0x0000000a90907981 */ /* 0x000f68000c1e1500 */
[----:B------:R0:W5:Y:S04]  /*3e70*/  LDG.E.U16 R147, desc[UR10][R152.64] ;  /* 0x0000000a98937981 */ /* 0x000168000c1e1500 */
[----:B------:R1:W5:Y:S04]  /*3e80*/  LDG.E.U16 R149, desc[UR10][R150.64] ;  /* 0x0000000a96957981 */ /* 0x000368000c1e1500 */
[----:B------:R1:W5:Y:S01]  /*3e90*/  LDG.E.U16 R145, desc[UR10][R156.64] ;  /* 0x0000000a9c917981 */ /* 0x000362000c1e1500 */
[----:B0-----:R-:W-:-:S04]  /*3ea0*/  IMAD.WIDE R152, R10, 0x2, R26 ;  /* 0x000000020a987825 */ /* 0x001fc800078e021a */
[----:B-1----:R-:W-:-:S04]  /*3eb0*/  IMAD.WIDE R150, R10, 0x2, R24 ;  /* 0x000000020a967825 */ /* 0x002fc800078e0218 */
[C---:B------:R-:W-:Y:S02]  /*3ec0*/  IMAD.WIDE R156, R10.reuse, 0x2, R28 ;  /* 0x000000020a9c7825 */ /* 0x040fe400078e021c */
[----:B------:R-:W5:Y:S02]  /*3ed0*/  LDG.E.U16 R150, desc[UR10][R150.64] ;  /* 0x0000000a96967981 */ /* 0x000f64000c1e1500 */
[C---:B------:R-:W-:Y:S02]  /*3ee0*/  IMAD.WIDE R162, R10.reuse, 0x2, R34 ;  /* 0x000000020aa27825 */ /* 0x040fe400078e0222 */
[----:B------:R-:W5:Y:S02]  /*3ef0*/  LDG.E.U16 R156, desc[UR10][R156.64] ;  /* 0x0000000a9c9c7981 */ /* 0x000f64000c1e1500 */
[C---:B------:R-:W-:Y:S02]  /*3f00*/  IMAD.WIDE R160, R10.reuse, 0x2, R18 ;  /* 0x000000020aa07825 */ /* 0x040fe400078e0212 */
[----:B------:R-:W5:Y:S04]  /*3f10*/  LDG.E.U16 R167, desc[UR10][R162.64] ;  /* 0x0000000aa2a77981 */ /* 0x000f68000c1e1500 */
[----:B------:R0:W5:Y:S04]  /*3f20*/  LDG.E.U16 R151, desc[UR10][R152.64] ;  /* 0x0000000a98977981 */ /* 0x000168000c1e1500 */
[----:B------:R1:W5:Y:S01]  /*3f30*/  LDG.E.U16 R166, desc[UR10][R160.64] ;  /* 0x0000000aa0a67981 */ /* 0x000362000c1e1500 */
[----:B0-----:R-:W-:-:S05]  /*3f40*/  IMAD.WIDE R152, R10, 0x2, R32 ;  /* 0x000000020a987825 */ /* 0x001fca00078e0220 */
[----:B------:R0:W5:Y:S01]  /*3f50*/  LDG.E.U16 R157, desc[UR10][R152.64] ;  /* 0x0000000a989d7981 */ /* 0x000162000c1e1500 */
[----:B------:R-:W-:-:S04]  /*3f60*/  IMAD.WIDE R162, R10, 0x2, R40 ;  /* 0x000000020aa27825 */ /* 0x000fc800078e0228 */
[C---:B-1----:R-:W-:Y:S01]  /*3f70*/  IMAD.WIDE R160, R10.reuse, 0x2, R38 ;  /* 0x000000020aa07825 */ /* 0x042fe200078e0226 */
[----:B------:R1:W5:Y:S03]  /*3f80*/  LDG.E.U16 R226, desc[UR10][R162.64] ;  /* 0x0000000aa2e27981 */ /* 0x000366000c1e1500 */
[C---:B0-----:R-:W-:Y:S01]  /*3f90*/  IMAD.WIDE R152, R10.reuse, 0x2, R36 ;  /* 0x000000020a987825 */ /* 0x041fe200078e0224 */
[----:B------:R0:W5:Y:S04]  /*3fa0*/  LDG.E.U16 R223, desc[UR10][R160.64] ;  /* 0x0000000aa0df7981 */ /* 0x000168000c1e1500 */
[----:B------:R0:W5:Y:S01]  /*3fb0*/  LDG.E.U16 R222, desc[UR10][R152.64] ;  /* 0x0000000a98de7981 */ /* 0x000162000c1e1500 */
[----:B-1----:R-:W-:-:S04]  /*3fc0*/  IMAD.WIDE R162, R10, 0x2, R48 ;  /* 0x000000020aa27825 */ /* 0x002fc800078e0230 */
[C---:B0-----:R-:W-:Y:S01]  /*3fd0*/  IMAD.WIDE R160, R10.reuse, 0x2, R44 ;  /* 0x000000020aa07825 */ /* 0x041fe200078e022c */
[----:B------:R0:W5:Y:S03]  /*3fe0*/  LDG.E.U16 R229, desc[UR10][R162.64] ;  /* 0x0000000aa2e57981 */ /* 0x000166000c1e1500 */
[C---:B------:R-:W-:Y:S01]  /*3ff0*/  IMAD.WIDE R152, R10.reuse, 0x2, R42 ;  /* 0x000000020a987825 */ /* 0x040fe200078e022a */
[----:B------:R1:W5:Y:S04]  /*4000*/  LDG.E.U16 R228, desc[UR10][R160.64] ;  /* 0x0000000aa0e47981 */ /* 0x000368000c1e1500 */
[----:B------:R1:W5:Y:S01]  /*4010*/  LDG.E.U16 R227, desc[UR10][R152.64] ;  /* 0x0000000a98e37981 */ /* 0x000362000c1e1500 */
[----:B0-----:R-:W-:-:S04]  /*4020*/  IMAD.WIDE R162, R10, 0x2, R52 ;  /* 0x000000020aa27825 */ /* 0x001fc800078e0234 */
[C---:B-1----:R-:W-:Y:S01]  /*4030*/  IMAD.WIDE R160, R10.reuse, 0x2, R50 ;  /* 0x000000020aa07825 */ /* 0x042fe200078e0232 */
[----:B------:R0:W5:Y:S03]  /*4040*/  LDG.E.U16 R236, desc[UR10][R162.64] ;  /* 0x0000000aa2ec7981 */ /* 0x000166000c1e1500 */
[C---:B------:R-:W-:Y:S01]  /*4050*/  IMAD.WIDE R152, R10.reuse, 0x2, R30 ;  /* 0x000000020a987825 */ /* 0x040fe200078e021e */
[----:B------:R1:W5:Y:S04]  /*4060*/  LDG.E.U16 R233, desc[UR10][R160.64] ;  /* 0x0000000aa0e97981 */ /* 0x000368000c1e1500 */
[----:B------:R1:W5:Y:S01]  /*4070*/  LDG.E.U16 R232, desc[UR10][R152.64] ;  /* 0x0000000a98e87981 */ /* 0x000362000c1e1500 */
[----:B0-----:R-:W-:-:S04]  /*4080*/  IMAD.WIDE R162, R10, 0x2, R58 ;  /* 0x000000020aa27825 */ /* 0x001fc800078e023a */
[C---:B-1----:R-:W-:Y:S01]  /*4090*/  IMAD.WIDE R160, R10.reuse, 0x2, R56 ;  /* 0x000000020aa07825 */ /* 0x042fe200078e0238 */
[----:B------:R-:W5:Y:S03]  /*40a0*/  LDG.E.U16 R241, desc[UR10][R162.64] ;  /* 0x0000000aa2f17981 */ /* 0x000f66000c1e1500 */
[C---:B------:R-:W-:Y:S01]  /*40b0*/  IMAD.WIDE R152, R10.reuse, 0x2, R54 ;  /* 0x000000020a987825 */ /* 0x040fe200078e0236 */
[----:B------:R-:W5:Y:S04]  /*40c0*/  LDG.E.U16 R240, desc[UR10][R160.64] ;  /* 0x0000000aa0f07981 */ /* 0x000f68000c1e1500 */
[----:B------:R0:W5:Y:S02]  /*40d0*/  LDG.E.U16 R237, desc[UR10][R152.64] ;  /* 0x0000000a98ed7981 */ /* 0x000164000c1e1500 */
[----:B0-----:R-:W-:-:S04]  /*40e0*/  IMAD.WIDE R152, R10, 0x2, R60 ;  /* 0x000000020a987825 */ /* 0x001fc800078e023c */
[C---:B------:R-:W-:Y:S01]  /*40f0*/  IMAD.WIDE R160, R10.reuse, 0x2, R62 ;  /* 0x000000020aa07825 */ /* 0x040fe200078e023e */
[----:B------:R0:W5:Y:S04]  /*4100*/  LDG.E.U16 R162, desc[UR10][R152.64] ;  /* 0x0000000a98a27981 */ /* 0x000168000c1e1500 */
[----:B------:R1:W5:Y:S01]  /*4110*/  LDG.E.U16 R163, desc[UR10][R160.64] ;  /* 0x0000000aa0a37981 */ /* 0x000362000c1e1500 */
[----:B0-----:R-:W-:-:S03]  /*4120*/  IMAD.WIDE R152, R10, 0x2, R46 ;  /* 0x000000020a987825 */ /* 0x001fc600078e022e */
[----:B-1----:R-:W-:Y:S04]  /*4130*/  LDS R160, [R165+0x4000] ;  /* 0x00400000a5a07984 */ /* 0x002fe80000000800 */
[----:B------:R0:W5:Y:S04]  /*4140*/  LDG.E.U16 R242, desc[UR10][R152.64] ;  /* 0x0000000a98f27981 */ /* 0x000168000c1e1500 */
[----:B------:R1:W1:Y:S01]  /*4150*/  LDS R161, [R164+0x4000] ;  /* 0x00400000a4a17984 */ /* 0x0002620000000800 */
[----:B0-----:R-:W-:Y:S01]  /*4160*/  FADD R152, -R11, R6 ;  /* 0x000000060b987221 */ /* 0x001fe20000000100 */
[----:B------:R-:W-:-:S03]  /*4170*/  FMUL R3, R3, 1.4426950216293334961 ;  /* 0x3fb8aa3b03037820 */ /* 0x000fc60000400000 */
[----:B------:R-:W-:Y:S01]  /*4180*/  FMUL R152, R152, 1.4426950216293334961 ;  /* 0x3fb8aa3b98987820 */ /* 0x000fe20000400000 */
[----:B------:R0:W-:Y:S08]  /*4190*/  MUFU.EX2 R153, R3 ;  /* 0x0000000300997308 */ /* 0x0001f00000000800 */
[----:B------:R-:W1:Y:S01]  /*41a0*/  MUFU.EX2 R152, R152 ;  /* 0x0000009800987308 */ /* 0x000e620000000800 */
[----:B0-----:R-:W-:-:S02]  /*41b0*/  LOP3.LUT R3, R243, 0x3f, RZ, 0xc0, !PT ;  /* 0x0000003ff3037812 */ /* 0x001fc400078ec0ff */
[----:B------:R-:W-:-:S03]  /*41c0*/  SHF.R.S32.HI R6, RZ, 0x6, R243 ;  /* 0x00000006ff067819 */ /* 0x000fc600000114f3 */
[----:B------:R-:W-:Y:S01]  /*41d0*/  IMAD.SHL.U32 R3, R3, 0x2, RZ ;  /* 0x0000000203037824 */ /* 0x000fe200078e00ff */
[----:B------:R-:W-:-:S04]  /*41e0*/  SGXT R6, R6, 0x1 ;  /* 0x000000010606781a */ /* 0x000fc80000000200 */
[----:B------:R-:W-:Y:S01]  /*41f0*/  LOP3.LUT R6, R3, 0x90, R6, 0x78, !PT ;  /* 0x0000009003067812 */ /* 0x000fe200078e7806 */
[----:B------:R-:W-:Y:S01]  /*4200*/  BAR.SYNC.DEFER_BLOCKING 0x0 ;  /* 0x0000000000007b1d */ /* 0x000fe20000010000 */
[----:B-1----:R-:W-:Y:S02]  /*4210*/  IMAD.SHL.U32 R164, R243, 0x20, RZ ;  /* 0x00000020f3a47824 */ /* 0x002fe400078e00ff */
[----:B------:R-:W-:Y:S01]  /*4220*/  FFMA2 R12, R12.F32x2.HI_LO, R152.F32x2.HI_LO, R160.F32x2.HI_LO ;  /* 0x000000980c0c7249 */ /* 0x000fe200000000a0 */
[----:B------:R-:W-:-:S04]  /*4230*/  SHF.R.S32.HI R160, RZ, 0x2, R243 ;  /* 0x00000002ffa07819 */ /* 0x000fc800000114f3 */
[----:B------:R-:W-:-:S04]  /*4240*/  SGXT R160, R160, 0x1 ;  /* 0x00000001a0a0781a */ /* 0x000fc80000000200 */
[----:B------:R-:W-:Y:S02]  /*4250*/  LOP3.LUT R160, R160, 0x90, RZ, 0xc0, !PT ;  /* 0x00000090a0a07812 */ /* 0x000fe400078ec0ff */
[----:B------:R-:W-:Y:S02]  /*4260*/  LOP3.LUT R3, R164, 0x360, RZ, 0xc0, !PT ;  /* 0x00000360a4037812 */ /* 0x000fe400078ec0ff */
[----:B------:R-:W-:Y:S02]  /*4270*/  F2FP.F16.F32.PACK_AB R76, R138, R76 ;  /* 0x0000004c8a4c723e */ /* 0x000fe400000000ff */
[----:B------:R-:W-:Y:S02]  /*4280*/  F2FP.F16.F32.PACK_AB R77, R137, R77 ;  /* 0x0000004d894d723e */ /* 0x000fe400000000ff */
[----:B------:R-:W-:Y:S02]  /*4290*/  F2FP.F16.F32.PACK_AB R78, R78, R136 ;  /* 0x000000884e4e723e */ /* 0x000fe400000000ff */
[----:B------:R-:W-:-:S02]  /*42a0*/  F2FP.F16.F32.PACK_AB R79, R79, R5 ;  /* 0x000000054f4f723e */ /* 0x000fc400000000ff */
[C---:B------:R-:W-:Y:S02]  /*42b0*/  LOP3.LUT R165, R243.reuse, 0x3, RZ, 0xc0, !PT ;  /* 0x00000003f3a57812 */ /* 0x040fe400078ec0ff */
[----:B------:R-:W-:Y:S01]  /*42c0*/  LOP3.LUT R161, R243, 0x60, RZ, 0xc0, !PT ;  /* 0x00000060f3a17812 */ /* 0x000fe200078ec0ff */
[----:B------:R-:W-:Y:S01]  /*42d0*/  FADD R4, -R159, R4 ;  /* 0x000000049f047221 */ /* 0x000fe20000000100 */
[----:B--2---:R0:W-:Y:S02]  /*42e0*/  STS.U16 [R6+UR6+0x4000], R139 ;  /* 0x0040008b06007988 */ /* 0x0041e40008000406 */
[----:B0-----:R-:W-:-:S04]  /*42f0*/  SHF.R.U32.HI R139, RZ, 0x1, R252 ;  /* 0x00000001ff8b7819 */ /* 0x001fc800000116fc */
[----:B------:R-:W-:-:S04]  /*4300*/  LOP3.LUT R139, R160, R139, RZ, 0x3c, !PT ;  /* 0x0000008ba08b7212 */ /* 0x000fc800078e3cff */
[----:B------:R-:W-:Y:S02]  /*4310*/  IADD3 R139, PT, PT, R139, UR6, R3 ;  /* 0x000000068b8b7c10 */ /* 0x000fe4000fffe003 */
[----:B------:R-:W-:Y:S01]  /*4320*/  LOP3.LUT R3, R243, 0x10, RZ, 0xc0, !PT ;  /* 0x00000010f3037812 */ /* 0x000fe200078ec0ff */
[----:B----4-:R-:W-:Y:S03]  /*4330*/  STS.U16 [R6+UR6+0x4100], R140 ;  /* 0x0041008c06007988 */ /* 0x010fe60008000406 */
[----:B------:R-:W-:Y:S01]  /*4340*/  LEA R3, R3, UR6, 0x6 ;  /* 0x0000000603037c11 */ /* 0x000fe2000f8e30ff */
[----:B---3--:R-:W-:Y:S04]  /*4350*/  STS.U16 [R6+UR6+0x4300], R142 ;  /* 0x0043008e06007988 */ /* 0x008fe80008000406 */
[----:B-----5:R-:W-:Y:S04]  /*4360*/  STS.U16 [R6+UR6+0x4200], R141 ;  /* 0x0042008d06007988 */ /* 0x020fe80008000406 */
[----:B------:R-:W-:Y:S04]  /*4370*/  STS.U16 [R6+UR6+0x4400], R143 ;  /* 0x0044008f06007988 */ /* 0x000fe80008000406 */
[----:B------:R-:W-:Y:S04]  /*4380*/  STS.U16 [R6+UR6+0x4700], R146 ;  /* 0x0047009206007988 */ /* 0x000fe80008000406 */
[----:B------:R-:W-:Y:S04]  /*4390*/  STS.U16 [R6+UR6+0x4900], R148 ;  /* 0x0049009406007988 */ /* 0x000fe80008000406 */
[----:B------:R-:W-:Y:S04]  /*43a0*/  STS.U16 [R6+UR6+0x4500], R144 ;  /* 0x0045009006007988 */ /* 0x000fe80008000406 */
[----:B------:R-:W-:Y:S04]  /*43b0*/  STS.U16 [R6+UR6+0x4800], R147 ;  /* 0x0048009306007988 */ /* 0x000fe80008000406 */
[----:B------:R-:W-:Y:S04]  /*43c0*/  STS.U16 [R6+UR6+0x4a00], R149 ;  /* 0x004a009506007988 */ /* 0x000fe80008000406 */
[----:B------:R-:W-:Y:S01]  /*43d0*/  STS.U16 [R6+UR6+0x4600], R145 ;  /* 0x0046009106007988 */ /* 0x000fe20008000406 */
[----:B------:R-:W-:-:S03]  /*43e0*/  IMAD R3, R165, 0x20, R3 ;  /* 0x00000020a5037824 */ /* 0x000fc600078e0203 */
[----:B------:R-:W-:Y:S04]  /*43f0*/  STS.U16 [R6+UR6+0x4b00], R150 ;  /* 0x004b009606007988 */ /* 0x000fe80008000406 */
[----:B------:R0:W-:Y:S04]  /*4400*/  STS.U16 [R6+UR6+0x4d00], R156 ;  /* 0x004d009c06007988 */ /* 0x0001e80008000406 */
[----:B------:R-:W-:Y:S04]  /*4410*/  STS.U16 [R6+UR6+0x5000], R167 ;  /* 0x005000a706007988 */ /* 0x000fe80008000406 */
[----:B------:R-:W-:Y:S04]  /*4420*/  STS.U16 [R6+UR6+0x4c00], R151 ;  /* 0x004c009706007988 */ /* 0x000fe80008000406 */
[----:B------:R-:W-:Y:S01]  /*4430*/  STS.U16 [R6+UR6+0x4f00], R166 ;  /* 0x004f00a606007988 */ /* 0x000fe20008000406 */
[----:B------:R-:W-:-:S03]  /*4440*/  LEA R3, R161, R3, 0x3 ;  /* 0x00000003a1037211 */ /* 0x000fc600078e18ff */
        /* <DEDUP_REMOVED lines=13> */
[----:B------:R-:W-:-:S03]  /*4520*/  IMAD.SHL.U32 R161, R243, 0x2, RZ ;  /* 0x00000002f3a17824 */ /* 0x000fc600078e00ff */
[----:B------:R-:W-:Y:S04]  /*4530*/  STS.U16 [R6+UR6+0x5d00], R162 ;  /* 0x005d00a206007988 */ /* 0x000fe80008000406 */
[----:B------:R-:W-:Y:S04]  /*4540*/  STS.U16 [R6+UR6+0x5e00], R163 ;  /* 0x005e00a306007988 */ /* 0x000fe80008000406 */
[----:B------:R-:W-:Y:S04]  /*4550*/  STS.U16 [R6+UR6+0x5f00], R242 ;  /* 0x005f00f206007988 */ /* 0x000fe80008000406 */
[----:B------:R-:W-:Y:S01]  /*4560*/  STSM.16.M88.4 [R139+0x6000], R76 ;  /* 0x0060004c8b007844 */ /* 0x000fe20000000200 */
[----:B------:R-:W-:-:S02]  /*4570*/  LOP3.LUT R161, R160, 0x10, R161, 0x78, !PT ;  /* 0x00000010a0a17812 */ /* 0x000fc400078e78a1 */
[----:B------:R-:W-:Y:S01]  /*4580*/  LOP3.LUT R160, R160, 0x160, R164, 0xf8, !PT ;  /* 0x00000160a0a07812 */ /* 0x000fe200078ef8a4 */
[----:B0-----:R-:W-:Y:S01]  /*4590*/  FMUL R156, R4, 1.4426950216293334961 ;  /* 0x3fb8aa3b049c7820 */ /* 0x001fe20000400000 */
[----:B------:R-:W-:Y:S01]  /*45a0*/  FADD R4, -R158, R7 ;  /* 0x000000079e047221 */ /* 0x000fe20000000100 */
[----:B------:R-:W-:Y:S01]  /*45b0*/  IMAD.IADD R3, R161, 0x1, R3 ;  /* 0x00000001a1037824 */ /* 0x000fe200078e0203 */
[----:B------:R-:W-:Y:S01]  /*45c0*/  BAR.SYNC.DEFER_BLOCKING 0x0 ;  /* 0x0000000000007b1d */ /* 0x000fe20000010000 */
[----:B------:R-:W-:Y:S01]  /*45d0*/  LOP3.LUT R5, R160, 0x10, R243, 0x78, !PT ;  /* 0x00000010a0057812 */ /* 0x000fe200078e78f3 */
[----:B------:R-:W-:-:S04]  /*45e0*/  FMUL R4, R4, 1.4426950216293334961 ;  /* 0x3fb8aa3b04047820 */ /* 0x000fc80000400000 */
[----:B-1----:R0:W1:Y:S01]  /*45f0*/  MUFU.EX2 R157, R4 ;  /* 0x00000004009d7308 */ /* 0x0020620000000800 */
[----:B------:R-:W2:Y:S01]  /*4600*/  S2R R165, SR_CTAID.X ;  /* 0x0000000000a57919 */ /* 0x000ea20000002500 */
[----:B------:R-:W-:Y:S04]  /*4610*/  LDSM.16.M88.4 R76, [R5+UR6+0x6000] ;  /* 0x00600006054c783b */ /* 0x000fe80008000200 */
[----:B------:R-:W3:Y:S04]  /*4620*/  LDSM.16.M88.4 R136, [R3+0x4000] ;  /* 0x004000000388783b */ /* 0x000ee80000000200 */
[----:B------:R-:W4:Y:S04]  /*4630*/  LDSM.16.M88.4 R148, [R3+0x4800] ;  /* 0x004800000394783b */ /* 0x000f280000000200 */
[----:B------:R-:W5:Y:S04]  /*4640*/  LDSM.16.M88.4 R144, [R3+0x5000] ;  /* 0x005000000390783b */ /* 0x000f680000000200 */
[----:B------:R2:W2:Y:S04]  /*4650*/  LDSM.16.M88.4 R140, [R3+0x5800] ;  /* 0x00580000038c783b */ /* 0x0004a80000000200 */
[----:B0-----:R-:W0:Y:S01]  /*4660*/  LDSM.16.M88.4 R4, [R5+UR6+0x6200] ;  /* 0x006200060504783b */ /* 0x001e220008000200 */
[----:B------:R-:W3:Y:S01]  /*4670*/  MUFU.EX2 R156, R156 ;  /* 0x0000009c009c7308 */ /* 0x000ee20000000800 */
[C---:B-1----:R-:W-:Y:S01]  /*4680*/  FMUL R122, R157.reuse, R122 ;  /* 0x0000007a9d7a7220 */ /* 0x042fe20000400000 */
[C---:B------:R-:W-:Y:S01]  /*4690*/  FMUL R123, R157.reuse, R123 ;  /* 0x0000007b9d7b7220 */ /* 0x040fe20000400000 */
        /* <DEDUP_REMOVED lines=13> */
[----:B------:R-:W-:Y:S01]  /*4770*/  FMUL R87, R157, R87 ;  /* 0x000000579d577220 */ /* 0x000fe20000400000 */
[C---:B---3--:R-:W-:Y:S01]  /*4780*/  FMUL R120, R156.reuse, R120 ;  /* 0x000000789c787220 */ /* 0x048fe20000400000 */
        /* <DEDUP_REMOVED lines=15> */
[----:B------:R-:W-:Y:S01]  /*4880*/  UIADD3 UR4, UP0, UPT, UR4, 0x10, URZ ;  /* 0x0000001004047890 */ /* 0x000fe2000ff1e0ff */
        /* <DEDUP_REMOVED lines=30> */
[----:B------:R-:W-:Y:S01]  /*4a70*/  FMUL R126, R153, R126 ;  /* 0x0000007e997e7220 */ /* 0x000fe20000400000 */
[----:B--2---:R-:W-:-:S02]  /*4a80*/  IMAD.SHL.U32 R165, R165, 0x20, RZ ;  /* 0x00000020a5a57824 */ /* 0x004fc400078e00ff */
[----:B------:R-:W-:Y:S01]  /*4a90*/  FMUL R127, R153, R127 ;  /* 0x0000007f997f7220 */ /* 0x000fe20000400000 */
[----:B------:R-:W-:Y:S01]  /*4aa0*/  UIADD3.X UR5, UPT, UPT, URZ, UR5, URZ, UP0, !UPT ;  /* 0x00000005ff057290 */ /* 0x000fe200087fe4ff */
[----:B------:R-:W-:Y:S01]  /*4ab0*/  HMMA.16816.F32 R120, R76, R136, R120 ;  /* 0x000000884c78723c */ /* 0x000fe20000001878 */
[----:B------:R-:W1:Y:S01]  /*4ac0*/  LDC R3, c[0x0][0x3d4] ;  /* 0x0000f500ff037b82 */ /* 0x000e620000000800 */
[----:B------:R-:W-:-:S06]  /*4ad0*/  IADD3 R165, PT, PT, R165, 0x20, RZ ;  /* 0x00000020a5a57810 */ /* 0x000fcc0007ffe0ff */
[----:B------:R-:W-:Y:S01]  /*4ae0*/  HMMA.16816.F32 R116, R76, R138, R116 ;  /* 0x0000008a4c74723c */ /* 0x000fe20000001874 */
[----:B------:R-:W-:-:S07]  /*4af0*/  ISETP.LE.U32.AND P2, PT, R165, UR4, PT ;  /* 0x00000004a5007c0c */ /* 0x000fce000bf43070 */
[C---:B----4-:R-:W-:Y:S08]  /*4b00*/  HMMA.16816.F32 R72, R76.reuse, R148, R72 ;  /* 0x000000944c48723c */ /* 0x050ff00000001848 */
[C---:B------:R-:W-:Y:S08]  /*4b10*/  HMMA.16816.F32 R68, R76.reuse, R150, R68 ;  /* 0x000000964c44723c */ /* 0x040ff00000001844 */
[C---:B-----5:R-:W-:Y:S08]  /*4b20*/  HMMA.16816.F32 R132, R76.reuse, R144, R132 ;  /* 0x000000904c84723c */ /* 0x060ff00000001884 */
[C---:B------:R-:W-:Y:S08]  /*4b30*/  HMMA.16816.F32 R128, R76.reuse, R146, R128 ;  /* 0x000000924c80723c */ /* 0x040ff00000001880 */
[C---:B------:R-:W-:Y:S08]  /*4b40*/  HMMA.16816.F32 R80, R76.reuse, R140, R80 ;  /* 0x0000008c4c50723c */ /* 0x040ff00000001850 */
[----:B------:R-:W-:Y:S01]  /*4b50*/  HMMA.16816.F32 R84, R76, R142, R84 ;  /* 0x0000008e4c54723c */ /* 0x000fe20000001854 */
[----:B------:R-:W2:Y:S07]  /*4b60*/  LDC R76, c[0x0][0x3c4] ;  /* 0x0000f100ff4c7b82 */ /* 0x000eae0000000800 */
[C---:B0-----:R-:W-:Y:S08]  /*4b70*/  HMMA.16816.F32 R88, R4.reuse, R136, R88 ;  /* 0x000000880458723c */ /* 0x041ff00000001858 */
[C---:B------:R-:W-:Y:S08]  /*4b80*/  HMMA.16816.F32 R92, R4.reuse, R138, R92 ;  /* 0x0000008a045c723c */ /* 0x040ff0000000185c */
[C---:B------:R-:W-:Y:S08]  /*4b90*/  HMMA.16816.F32 R96, R4.reuse, R148, R96 ;  /* 0x000000940460723c */ /* 0x040ff00000001860 */
[C---:B------:R-:W-:Y:S08]  /*4ba0*/  HMMA.16816.F32 R100, R4.reuse, R150, R100 ;  /* 0x000000960464723c */ /* 0x040ff00000001864 */
[C---:B------:R-:W-:Y:S08]  /*4bb0*/  HMMA.16816.F32 R104, R4.reuse, R144, R104 ;  /* 0x000000900468723c */ /* 0x040ff00000001868 */
[C---:B------:R-:W-:Y:S08]  /*4bc0*/  HMMA.16816.F32 R108, R4.reuse, R146, R108 ;  /* 0x00000092046c723c */ /* 0x040ff0000000186c */
[C---:B------:R-:W-:Y:S08]  /*4bd0*/  HMMA.16816.F32 R112, R4.reuse, R140, R112 ;  /* 0x0000008c0470723c */ /* 0x040ff00000001870 */
[----:B------:R-:W-:Y:S01]  /*4be0*/  HMMA.16816.F32 R124, R4, R142, R124 ;  /* 0x0000008e047c723c */ /* 0x000fe2000000187c */
[----:B------:R-:W-:-:S05]  /*4bf0*/  IMAD.U32 R4, RZ, RZ, UR5 ;  /* 0x00000005ff047e24 */ /* 0x000fca000f8e00ff */
[----:B------:R-:W-:Y:S01]  /*4c00*/  ISETP.GE.U32.AND.EX P2, PT, R4, RZ, PT, P2 ;  /* 0x000000ff0400720c */ /* 0x000fe20003f46120 */
[----:B-1----:R-:W-:Y:S02]  /*4c10*/  IMAD R10, R3, 0x10, R10 ;  /* 0x00000010030a7824 */ /* 0x002fe400078e020a */
[----:B------:R-:W-:Y:S02]  /*4c20*/  FFMA2 R64, R64.F32x2.HI_LO, R156.F32x2.HI_LO, R154.F32x2.HI_LO ;  /* 0x0000009c40407249 */ /* 0x000fe4000000009a */
[----:B--2---:R-:W-:Y:S01]  /*4c30*/  IMAD R9, R76, 0x10, R9 ;  /* 0x000000104c097824 */ /* 0x004fe200078e0209 */
[----:B------:R-:W-:Y:S01]  /*4c40*/  MOV R4, R159 ;  /* 0x0000009f00047202 */ /* 0x000fe20000000f00 */
[----:B------:R-:W-:Y:S02]  /*4c50*/  IMAD.MOV.U32 R7, RZ, RZ, R158 ;  /* 0x000000ffff077224 */ /* 0x000fe400078e009e */
[----:B------:R-:W-:Y:S02]  /*4c60*/  IMAD.MOV.U32 R6, RZ, RZ, R11 ;  /* 0x000000ffff067224 */ /* 0x000fe400078e000b */
[----:B------:R-:W-:-:S02]  /*4c70*/  IMAD.MOV.U32 R3, RZ, RZ, R0 ;  /* 0x000000ffff037224 */ /* 0x000fc400078e0000 */
[----:B------:R-:W-:Y:S05]  /*4c80*/  @!P2 BRA `(.L_x_1) ;  /* 0xffffffd800a8a947 */ /* 0x000fea000383ffff */
.L_x_0:
[----:B------:R-:W0:Y:S01]  /*4c90*/  LDC R9, c[0x0][0x3e8] ;  /* 0x0000fa00ff097b82 */ /* 0x000e220000000800 */
[----:B------:R-:W-:Y:S01]  /*4ca0*/  SHF.R.U32.HI R28, RZ, 0x5, R243 ;  /* 0x00000005ff1c7819 */ /* 0x000fe200000116f3 */
[----:B------:R-:W-:Y:S01]  /*4cb0*/  FMUL R8, R65, 8388608 ;  /* 0x4b00000041087820 */ /* 0x000fe20000400000 */
[----:B------:R-:W-:Y:S01]  /*4cc0*/  SHF.L.U32 R2, R243, 0xb, RZ ;  /* 0x0000000bf3027819 */ /* 0x000fe200000006ff */
[----:B------:R-:W1:Y:S01]  /*4cd0*/  S2R R5, SR_TID.X ;  /* 0x0000000000057919 */ /* 0x000e620000002100 */
[----:B------:R-:W-:Y:S01]  /*4ce0*/  SGXT.U32 R28, R28, 0x2 ;  /* 0x000000021c1c781a */ /* 0x000fe20000000000 */
[----:B------:R-:W-:Y:S01]  /*4cf0*/  IMAD.MOV.U32 R16, RZ, RZ, R64 ;  /* 0x000000ffff107224 */ /* 0x000fe200078e0040 */
[----:B------:R-:W-:Y:S01]  /*4d00*/  FSETP.GT.AND P1, PT, |R65|, 8.50705917302346158658e+37, PT ;  /* 0x7e8000004100780b */ /* 0x000fe20003f24200 */
[----:B------:R-:W-:Y:S01]  /*4d10*/  IMAD.MOV.U32 R44, RZ, RZ, R117 ;  /* 0x000000ffff2c7224 */ /* 0x000fe200078e0075 */
[----:B------:R-:W-:Y:S01]  /*4d20*/  LOP3.LUT R4, R243, 0x3f, RZ, 0xc0, !PT ;  /* 0x0000003ff3047812 */ /* 0x000fe200078ec0ff */
[----:B------:R-:W-:Y:S01]  /*4d30*/  IMAD.MOV.U32 R7, RZ, RZ, R74 ;  /* 0x000000ffff077224 */ /* 0x000fe200078e004a */
[----:B------:R-:W-:Y:S01]  /*4d40*/  LOP3.LUT R3, R2, 0x3000, RZ, 0xc0, !PT ;  /* 0x0000300002037812 */ /* 0x000fe200078ec0ff */
[----:B------:R-:W-:Y:S01]  /*4d50*/  IMAD.MOV.U32 R25, RZ, RZ, R70 ;  /* 0x000000ffff197224 */ /* 0x000fe200078e0046 */
[----:B------:R-:W-:Y:S01]  /*4d60*/  FSETP.GEU.AND P4, PT, |R65|, 1.175494350822287508e-38, PT ;  /* 0x008000004100780b */ /* 0x000fe20003f8e200 */
[----:B------:R-:W-:Y:S01]  /*4d70*/  FMUL R29, R16, 8388608 ;  /* 0x4b000000101d7820 */ /* 0x000fe20000400000 */
[----:B------:R-:W-:Y:S01]  /*4d80*/  LOP3.LUT R2, R243, 0x40, RZ, 0xc0, !PT ;  /* 0x00000040f3027812 */ /* 0x000fe200078ec0ff */
[----:B------:R-:W-:Y:S01]  /*4d90*/  IMAD R3, R4, 0x10, R3 ;  /* 0x0000001004037824 */ /* 0x000fe200078e0203 */
[----:B------:R-:W-:Y:S01]  /*4da0*/  FSETP.GEU.AND P2, PT, R65, 1.175494350822287508e-38, PT ;  /* 0x008000004100780b */ /* 0x000fe20003f4e000 */
[----:B------:R-:W-:Y:S01]  /*4db0*/  IMAD.SHL.U32 R4, R243, 0x20, RZ ;  /* 0x00000020f3047824 */ /* 0x000fe200078e00ff */
[----:B------:R-:W-:Y:S01]  /*4dc0*/  SHF.R.U32.HI R2, RZ, 0x1, R2 ;  /* 0x00000001ff027819 */ /* 0x000fe20000011602 */
[----:B------:R-:W-:Y:S01]  /*4dd0*/  @P1 FMUL R87, R87, 0.25 ;  /* 0x3e80000057571820 */ /* 0x000fe20000400000 */
[----:B------:R-:W-:Y:S01]  /*4de0*/  FSEL R8, R8, R65, !P2 ;  /* 0x0000004108087208 */ /* 0x000fe20005000000 */
[----:B------:R-:W-:Y:S01]  /*4df0*/  @P1 FMUL R65, R65, 0.25 ;  /* 0x3e80000041411820 */ /* 0x000fe20000400000 */
[----:B------:R-:W-:Y:S01]  /*4e00*/  LOP3.LUT R2, R3, R2, RZ, 0x3c, !PT ;  /* 0x0000000203027212 */ /* 0x000fe200078e3cff */
[----:B0-----:R-:W-:Y:S01]  /*4e10*/  IMAD R28, R28, R9, RZ ;  /* 0x000000091c1c7224 */ /* 0x001fe200078e02ff */
[----:B------:R-:W-:Y:S01]  /*4e20*/  LOP3.LUT R3, R243, 0x18, RZ, 0xc0, !PT ;  /* 0x00000018f3037812 */ /* 0x000fe200078ec0ff */
[----:B------:R-:W-:Y:S01]  /*4e30*/  @!P4 FMUL R65, R65, 16777216 ;  /* 0x4b8000004141c820 */ /* 0x000fe20000400000 */
[----:B------:R-:W-:Y:S01]  /*4e40*/  LOP3.LUT R4, R4, 0xc60, RZ, 0xc0, !PT ;  /* 0x00000c6004047812 */ /* 0x000fe200078ec0ff */
[----:B------:R-:W-:Y:S01]  /*4e50*/  @P1 FMUL R86, R86, 0.25 ;  /* 0x3e80000056561820 */ /* 0x000fe20000400000 */
[----:B------:R-:W-:Y:S01]  /*4e60*/  LEA R30, R9, R28, 0x2 ;  /* 0x0000001c091e7211 */ /* 0x000fe200078e10ff */
[----:B------:R-:W-:Y:S01]  /*4e70*/  @P1 FMUL R83, R83, 0.25 ;  /* 0x3e80000053531820 */ /* 0x000fe20000400000 */
[----:B------:R-:W-:Y:S01]  /*4e80*/  MOV R43, R13 ;  /* 0x0000000d002b7202 */ /* 0x000fe20000000f00 */
[----:B------:R-:W-:Y:S01]  /*4e90*/  IMAD.MOV.U32 R13, RZ, RZ, R119 ;  /* 0x000000ffff0d7224 */ /* 0x000fe200078e0077 */
[----:B------:R-:W-:Y:S01]  /*4ea0*/  LEA R32, R9, R30, 0x2 ;  /* 0x0000001e09207211 */ /* 0x000fe200078e10ff */
[----:B------:R-:W-:Y:S01]  /*4eb0*/  @P1 FMUL R82, R82, 0.25 ;  /* 0x3e80000052521820 */ /* 0x000fe20000400000 */
[----:B------:R-:W-:Y:S01]  /*4ec0*/  MOV R117, R89 ;  /* 0x0000005900757202 */ /* 0x000fe20000000f00 */
[----:B------:R-:W-:Y:S01]  /*4ed0*/  IMAD R89, R3, 0x200, R4 ;  /* 0x0000020003597824 */ /* 0x000fe200078e0204 */
[----:B------:R-:W-:Y:S01]  /*4ee0*/  LEA R34, R9, R32, 0x2 ;  /* 0x0000002009227211 */ /* 0x000fe200078e10ff */
[----:B------:R-:W0:Y:S01]  /*4ef0*/  MUFU.RCP R4, R65 ;  /* 0x0000004100047308 */ /* 0x000e220000001000 */
[----:B------:R-:W-:Y:S01]  /*4f00*/  FSETP.GT.AND P3, PT, |R16|, 8.50705917302346158658e+37, PT ;  /* 0x7e8000001000780b */ /* 0x000fe20003f64200 */
[----:B------:R-:W-:Y:S01]  /*4f10*/  @P1 FMUL R131, R131, 0.25 ;  /* 0x3e80000083831820 */ /* 0x000fe20000400000 */
[----:B------:R-:W-:Y:S01]  /*4f20*/  @P1 FMUL R130, R130, 0.25 ;  /* 0x3e80000082821820 */ /* 0x000fe20000400000 */
[----:B------:R-:W-:-:S02]  /*4f30*/  IMAD R36, R9, 0x4, R34 ;  /* 0x0000000409247824 */ /* 0x000fc400078e0222 */
[----:B------:R-:W-:Y:S01]  /*4f40*/  @P1 FMUL R135, R135, 0.25 ;  /* 0x3e80000087871820 */ /* 0x000fe20000400000 */
[----:B------:R-:W-:Y:S01]  /*4f50*/  @P1 FMUL R134, R134, 0.25 ;  /* 0x3e80000086861820 */ /* 0x000fe20000400000 */
[----:B------:R-:W-:Y:S01]  /*4f60*/  @P1 FMUL R71, R71, 0.25 ;  /* 0x3e80000047471820 */ /* 0x000fe20000400000 */
[----:B------:R-:W-:Y:S02]  /*4f70*/  IMAD R38, R9, 0x4, R36 ;  /* 0x0000000409267824 */ /* 0x000fe400078e0224 */
[----:B------:R-:W-:Y:S01]  /*4f80*/  @P1 FMUL R25, R25, 0.25 ;  /* 0x3e80000019191820 */ /* 0x000fe20000400000 */
[----:B------:R-:W-:Y:S01]  /*4f90*/  @P1 FMUL R75, R75, 0.25 ;  /* 0x3e8000004b4b1820 */ /* 0x000fe20000400000 */
[----:B------:R-:W-:Y:S01]  /*4fa0*/  @P1 FMUL R7, R7, 0.25 ;  /* 0x3e80000007071820 */ /* 0x000fe20000400000 */
[----:B------:R-:W-:Y:S01]  /*4fb0*/  @P1 FMUL R13, R13, 0.25 ;  /* 0x3e8000000d0d1820 */ /* 0x000fe20000400000 */
[----:B------:R-:W-:Y:S01]  /*4fc0*/  LEA R50, R9, R38, 0x2 ;  /* 0x0000002609327211 */ /* 0x000fe200078e10ff */
[----:B------:R-:W-:Y:S01]  /*4fd0*/  @P1 FMUL R118, R118, 0.25 ;  /* 0x3e80000076761820 */ /* 0x000fe20000400000 */
[----:B------:R-:W-:Y:S01]  /*4fe0*/  @P1 FMUL R123, R123, 0.25 ;  /* 0x3e8000007b7b1820 */ /* 0x000fe20000400000 */
[----:B------:R-:W-:Y:S01]  /*4ff0*/  @P1 FMUL R122, R122, 0.25 ;  /* 0x3e8000007a7a1820 */ /* 0x000fe20000400000 */
[----:B------:R-:W-:Y:S01]  /*5000*/  FSETP.GEU.AND P5, PT, |R16|, 1.175494350822287508e-38, PT ;  /* 0x008000001000780b */ /* 0x000fe20003fae200 */
[----:B------:R-:W-:-:S02]  /*5010*/  IMAD R52, R9, 0x4, R50 ;  /* 0x0000000409347824 */ /* 0x000fc400078e0232 */
[----:B------:R-:W-:Y:S01]  /*5020*/  @!P4 FMUL R87, R87, 16777216 ;  /* 0x4b8000005757c820 */ /* 0x000fe20000400000 */
[----:B------:R-:W-:Y:S01]  /*5030*/  @!P4 FMUL R86, R86, 16777216 ;  /* 0x4b8000005656c820 */ /* 0x000fe20000400000 */
[----:B------:R-:W-:Y:S01]  /*5040*/  @!P4 FMUL R83, R83, 16777216 ;  /* 0x4b8000005353c820 */ /* 0x000fe20000400000 */
[----:B------:R-:W-:Y:S02]  /*5050*/  IMAD R54, R9, 0x4, R52 ;  /* 0x0000000409367824 */ /* 0x000fe400078e0234 */
[----:B------:R-:W-:Y:S01]  /*5060*/  @!P4 FMUL R82, R82, 16777216 ;  /* 0x4b8000005252c820 */ /* 0x000fe20000400000 */
[----:B------:R-:W-:Y:S01]  /*5070*/  @!P4 FMUL R131, R131, 16777216 ;  /* 0x4b8000008383c820 */ /* 0x000fe20000400000 */
[----:B------:R-:W-:Y:S01]  /*5080*/  @!P4 FMUL R130, R130, 16777216 ;  /* 0x4b8000008282c820 */ /* 0x000fe20000400000 */
[----:B------:R-:W-:Y:S02]  /*5090*/  IMAD R56, R9, 0x4, R54 ;  /* 0x0000000409387824 */ /* 0x000fe400078e0236 */
[----:B------:R-:W-:Y:S01]  /*50a0*/  @!P4 FMUL R135, R135, 16777216 ;  /* 0x4b8000008787c820 */ /* 0x000fe20000400000 */
[----:B------:R-:W-:Y:S01]  /*50b0*/  @!P4 FMUL R134, R134, 16777216 ;  /* 0x4b8000008686c820 */ /* 0x000fe20000400000 */
[----:B------:R-:W-:Y:S01]  /*50c0*/  @!P4 FMUL R71, R71, 16777216 ;  /* 0x4b8000004747c820 */ /* 0x000fe20000400000 */
[----:B------:R-:W-:Y:S01]  /*50d0*/  @!P4 FMUL R25, R25, 16777216 ;  /* 0x4b8000001919c820 */ /* 0x000fe20000400000 */
[----:B------:R-:W-:Y:S01]  /*50e0*/  LEA R58, R9, R56, 0x2 ;  /* 0x00000038093a7211 */ /* 0x000fe200078e10ff */
[----:B------:R-:W-:Y:S01]  /*50f0*/  @!P4 FMUL R75, R75, 16777216 ;  /* 0x4b8000004b4bc820 */ /* 0x000fe20000400000 */
[----:B------:R-:W-:Y:S01]  /*5100*/  @!P4 FMUL R7, R7, 16777216 ;  /* 0x4b8000000707c820 */ /* 0x000fe20000400000 */
[----:B------:R-:W-:Y:S01]  /*5110*/  @!P4 FMUL R13, R13, 16777216 ;  /* 0x4b8000000d0dc820 */ /* 0x000fe20000400000 */
[----:B------:R-:W-:Y:S01]  /*5120*/  @!P4 FMUL R118, R118, 16777216 ;  /* 0x4b8000007676c820 */ /* 0x000fe20000400000 */
[----:B------:R-:W-:Y:S01]  /*5130*/  @!P4 FMUL R123, R123, 16777216 ;  /* 0x4b8000007b7bc820 */ /* 0x000fe20000400000 */
[----:B------:R-:W-:Y:S01]  /*5140*/  @!P4 FMUL R122, R122, 16777216 ;  /* 0x4b8000007a7ac820 */ /* 0x000fe20000400000 */
[----:B------:R-:W-:Y:S01]  /*5150*/  IMAD.MOV.U32 R136, RZ, RZ, R12 ;  /* 0x000000ffff887224 */ /* 0x000fe200078e000c */
[----:B------:R-:W-:Y:S01]  /*5160*/  FSETP.GEU.AND P4, PT, R16, 1.175494350822287508e-38, PT ;  /* 0x008000001000780b */ /* 0x000fe20003f8e000 */
[----:B------:R-:W-:-:S02]  /*5170*/  IMAD.MOV.U32 R46, RZ, RZ, R116 ;  /* 0x000000ffff2e7224 */ /* 0x000fc400078e0074 */
[----:B------:R-:W-:Y:S01]  /*5180*/  @P3 FMUL R85, R85, 0.25 ;  /* 0x3e80000055553820 */ /* 0x000fe20000400000 */
[----:B------:R-:W-:Y:S01]  /*5190*/  IMAD.MOV.U32 R42, RZ, RZ, R72 ;  /* 0x000000ffff2a7224 */ /* 0x000fe200078e0048 */
[----:B------:R-:W-:Y:S01]  /*51a0*/  FSEL R29, R29, R16, !P4 ;  /* 0x000000101d1d7208 */ /* 0x000fe20006000000 */
[----:B------:R-:W-:Y:S02]  /*51b0*/  IMAD.MOV.U32 R40, RZ, RZ, R73 ;  /* 0x000000ffff287224 */ /* 0x000fe400078e0049 */
[----:B------:R-:W-:Y:S01]  /*51c0*/  @P3 FMUL R80, R80, 0.25 ;  /* 0x3e80000050503820 */ /* 0x000fe20000400000 */
[----:B------:R-:W-:Y:S02]  /*51d0*/  IMAD.MOV.U32 R20, RZ, RZ, R68 ;  /* 0x000000ffff147224 */ /* 0x000fe400078e0044 */
[----:B------:R-:W-:Y:S01]  /*51e0*/  @P3 FMUL R129, R129, 0.25 ;  /* 0x3e80000081813820 */ /* 0x000fe20000400000 */
[----:B------:R-:W-:Y:S02]  /*51f0*/  IMAD.MOV.U32 R18, RZ, RZ, R69 ;  /* 0x000000ffff127224 */ /* 0x000fe400078e0045 */
[----:B------:R-:W-:Y:S01]  /*5200*/  @P3 FMUL R128, R128, 0.25 ;  /* 0x3e80000080803820 */ /* 0x000fe20000400000 */
[----:B------:R-:W-:-:S02]  /*5210*/  IMAD.MOV.U32 R10, RZ, RZ, R81 ;  /* 0x000000ffff0a7224 */ /* 0x000fc400078e0051 */
[----:B------:R-:W-:Y:S01]  /*5220*/  @P3 FMUL R133, R133, 0.25 ;  /* 0x3e80000085853820 */ /* 0x000fe20000400000 */
[----:B------:R-:W-:Y:S02]  /*5230*/  IMAD.MOV.U32 R12, RZ, RZ, R84 ;  /* 0x000000ffff0c7224 */ /* 0x000fe400078e0054 */
[----:B------:R-:W-:Y:S01]  /*5240*/  @P3 FMUL R132, R132, 0.25 ;  /* 0x3e80000084843820 */ /* 0x000fe20000400000 */
[----:B------:R-:W-:Y:S02]  /*5250*/  IMAD R60, R9, 0x4, R58 ;  /* 0x00000004093c7824 */ /* 0x000fe400078e023a */
[----:B------:R-:W-:Y:S01]  /*5260*/  @P3 FMUL R10, R10, 0.25 ;  /* 0x3e8000000a0a3820 */ /* 0x000fe20000400000 */
        /* <DEDUP_REMOVED lines=10> */
[----:B------:R-:W-:Y:S01]  /*5310*/  FSETP.GT.AND P1, PT, |R43|, 8.50705917302346158658e+37, PT ;  /* 0x7e8000002b00780b */ /* 0x000fe20003f24200 */
[----:B------:R-:W-:Y:S01]  /*5320*/  IMAD.MOV.U32 R37, RZ, RZ, R112 ;  /* 0x000000ffff257224 */ /* 0x000fe200078e0070 */
[----:B------:R-:W-:Y:S01]  /*5330*/  LEA R62, R9, R60, 0x2 ;  /* 0x0000003c093e7211 */ /* 0x000fe200078e10ff */
[----:B------:R-:W-:Y:S01]  /*5340*/  @!P5 FMUL R85, R85, 16777216 ;  /* 0x4b8000005555d820 */ /* 0x000fe20000400000 */
        /* <DEDUP_REMOVED lines=16> */
[----:B------:R-:W-:-:S02]  /*5450*/  IMAD.MOV.U32 R59, RZ, RZ, R102 ;  /* 0x000000ffff3b7224 */ /* 0x000fc400078e0066 */
[C---:B0-----:R-:W-:Y:S01]  /*5460*/  FMUL R112, R4.reuse, R83 ;  /* 0x0000005304707220 */ /* 0x041fe20000400000 */
[----:B------:R-:W-:Y:S01]  /*5470*/  IMAD.MOV.U32 R19, RZ, RZ, R124 ;  /* 0x000000ffff137224 */ /* 0x000fe200078e007c */
[----:B------:R-:W-:Y:S01]  /*5480*/  FSETP.GEU.AND P5, PT, |R43|, 1.175494350822287508e-38, PT ;  /* 0x008000002b00780b */ /* 0x000fe20003fae200 */
        /* <DEDUP_REMOVED lines=15> */
[----:B------:R-:W-:Y:S01]  /*5580*/  IMAD R68, R9, 0x4, R62 ;  /* 0x0000000409447824 */ /* 0x000fe200078e023e */
[----:B------:R-:W-:Y:S01]  /*5590*/  FSEL R31, RZ, -23, P4 ;  /* 0xc1b80000ff1f7808 */ /* 0x000fe20002000000 */
[----:B------:R-:W-:-:S02]  /*55a0*/  VIADD R4, R29, 0xc0cafb0d ;  /* 0xc0cafb0d1d047836 */ /* 0x000fc40000000000 */
[C---:B------:R-:W-:Y:S01]  /*55b0*/  FMUL R48, R43.reuse, 8388608 ;  /* 0x4b0000002b307820 */ /* 0x040fe20000400000 */
[----:B------:R-:W-:Y:S01]  /*55c0*/  FSETP.GEU.AND P4, PT, R43, 1.175494350822287508e-38, PT ;  /* 0x008000002b00780b */ /* 0x000fe20003f8e000 */
[----:B------:R-:W-:Y:S01]  /*55d0*/  IMAD R74, R9, 0x4, R68 ;  /* 0x00000004094a7824 */ /* 0x000fe200078e0244 */
[----:B------:R0:W2:Y:S01]  /*55e0*/  MUFU.RCP R7, R16 ;  /* 0x0000001000077308 */ /* 0x0000a20000001000 */
[----:B-1----:R-:W-:Y:S01]  /*55f0*/  LOP3.LUT R5, R5, 0x7f, RZ, 0xc0, !PT ;  /* 0x0000007f05057812 */ /* 0x002fe200078ec0ff */
[----:B------:R-:W-:Y:S01]  /*5600*/  IMAD.MOV.U32 R47, RZ, RZ, R90 ;  /* 0x000000ffff2f7224 */ /* 0x000fe200078e005a */
[----:B------:R-:W-:Y:S01]  /*5610*/  FSEL R48, R48, R43, !P4 ;  /* 0x0000002b30307208 */ /* 0x000fe20006000000 */
[----:B------:R-:W-:Y:S01]  /*5620*/  @P1 FMUL R43, R43, 0.25 ;  /* 0x3e8000002b2b1820 */ /* 0x000fe20000400000 */
[----:B------:R-:W-:Y:S01]  /*5630*/  IMAD.MOV.U32 R41, RZ, RZ, R91 ;  /* 0x000000ffff297224 */ /* 0x000fe200078e005b */
[----:B------:R-:W-:Y:S01]  /*5640*/  FSEL R33, RZ, -23, P2 ;  /* 0xc1b80000ff217808 */ /* 0x000fe20001000000 */
[----:B------:R-:W-:Y:S01]  /*5650*/  IMAD.MOV.U32 R67, RZ, RZ, R94 ;  /* 0x000000ffff437224 */ /* 0x000fe200078e005e */
[----:B------:R-:W-:Y:S01]  /*5660*/  ISETP.GE.U32.AND P0, PT, R5, 0x20, PT ;  /* 0x000000200500780c */ /* 0x000fe20003f06070 */
[----:B------:R-:W-:Y:S01]  /*5670*/  IMAD R66, R9, 0x4, R74 ;  /* 0x0000000409427824 */ /* 0x000fe200078e024a */
[----:B0-----:R-:W-:Y:S01]  /*5680*/  LOP3.LUT R16, R4, 0xff800000, RZ, 0xc0, !PT ;  /* 0xff80000004107812 */ /* 0x001fe200078ec0ff */
[----:B------:R-:W-:Y:S01]  /*5690*/  @!P5 FMUL R43, R43, 16777216 ;  /* 0x4b8000002b2bd820 */ /* 0x000fe20000400000 */
[----:B------:R-:W-:Y:S01]  /*56a0*/  FSETP.GT.AND P2, PT, |R136|, 8.50705917302346158658e+37, PT ;  /* 0x7e8000008800780b */ /* 0x000fe20003f44200 */
[----:B------:R-:W-:Y:S01]  /*56b0*/  IMAD R72, R9, 0x4, R66 ;  /* 0x0000000409487824 */ /* 0x000fe200078e0242 */
[----:B------:R-:W-:Y:S01]  /*56c0*/  I2FP.F32.S32 R4, R16 ;  /* 0x0000001000047245 */ /* 0x000fe20000201400 */
[----:B------:R-:W-:Y:S01]  /*56d0*/  @P1 FMUL R127, R127, 0.25 ;  /* 0x3e8000007f7f1820 */ /* 0x000fe20000400000 */
[----:B------:R-:W-:Y:S01]  /*56e0*/  SHF.L.U32 R5, R243, 0x4, RZ ;  /* 0x00000004f3057819 */ /* 0x000fe200000006ff */
        /* <DEDUP_REMOVED lines=15> */
[----:B------:R-:W-:Y:S01]  /*57e0*/  FSETP.GEU.AND P1, PT, |R136|, 1.175494350822287508e-38, PT ;  /* 0x008000008800780b */ /* 0x000fe20003f2e200 */
[----:B------:R-:W-:Y:S01]  /*57f0*/  FFMA.FTZ R31, R4, 1.1920928955078125e-07, R31 ;  /* 0x34000000041f7823 */ /* 0x000fe2000001001f */
[----:B------:R-:W-:Y:S01]  /*5800*/  LOP3.LUT R5, R5, 0x70, RZ, 0xc0, !PT ;  /* 0x0000007005057812 */ /* 0x000fe200078ec0ff */
[C---:B------:R-:W-:Y:S01]  /*5810*/  FMUL R35, R136.reuse, 8388608 ;  /* 0x4b00000088237820 */ /* 0x040fe20000400000 */
[----:B------:R-:W0:Y:S01]  /*5820*/  MUFU.RCP R4, R43 ;  /* 0x0000002b00047308 */ /* 0x000e220000001000 */
[----:B------:R-:W-:Y:S01]  /*5830*/  IMAD R70, R9, 0x4, R72 ;  /* 0x0000000409467824 */ /* 0x000fe200078e0248 */
[----:B------:R-:W-:Y:S01]  /*5840*/  FSETP.GEU.AND P3, PT, R136, 1.175494350822287508e-38, PT ;  /* 0x008000008800780b */ /* 0x000fe20003f6e000 */
[----:B------:R-:W-:Y:S01]  /*5850*/  IMAD.MOV.U32 R69, RZ, RZ, R96 ;  /* 0x000000ffff457224 */ /* 0x000fe200078e0060 */
[----:B------:R-:W-:Y:S01]  /*5860*/  IADD3 R6, PT, PT, R5, UR6, RZ ;  /* 0x0000000605067c10 */ /* 0x000fe2000fffe0ff */
[----:B------:R-:W-:Y:S01]  /*5870*/  VIADD R5, R8, 0xc0cafb0d ;  /* 0xc0cafb0d08057836 */ /* 0x000fe20000000000 */
[----:B------:R-:W-:Y:S01]  /*5880*/  FSEL R35, R35, R136, !P3 ;  /* 0x0000008823237208 */ /* 0x000fe20005800000 */
[----:B------:R-:W-:Y:S01]  /*5890*/  @P2 FMUL R136, R136, 0.25 ;  /* 0x3e80000088882820 */ /* 0x000fe20000400000 */
[----:B------:R-:W-:Y:S01]  /*58a0*/  LEA R64, R9, R70, 0x2 ;  /* 0x0000004609407211 */ /* 0x000fe200078e10ff */
[----:B------:R-:W-:Y:S01]  /*58b0*/  @!P5 FMUL R114, R114, 16777216 ;  /* 0x4b8000007272d820 */ /* 0x000fe20000400000 */
[----:B------:R-:W-:Y:S01]  /*58c0*/  LOP3.LUT R39, R5, 0xff800000, RZ, 0xc0, !PT ;  /* 0xff80000005277812 */ /* 0x000fe200078ec0ff */
[----:B------:R-:W-:-:S02]  /*58d0*/  VIADD R5, R35, 0xc0cafb0d ;  /* 0xc0cafb0d23057836 */ /* 0x000fc40000000000 */
[----:B------:R-:W-:Y:S01]  /*58e0*/  @!P1 FMUL R136, R136, 16777216 ;  /* 0x4b80000088889820 */ /* 0x000fe20000400000 */
[----:B------:R-:W-:Y:S02]  /*58f0*/  IMAD R76, R9, 0x4, R64 ;  /* 0x00000004094c7824 */ /* 0x000fe400078e0240 */
[C---:B--2---:R-:W-:Y:S01]  /*5900*/  FMUL R96, R7.reuse, R10 ;  /* 0x0000000a07607220 */ /* 0x044fe20000400000 */
[----:B------:R-:W-:Y:S01]  /*5910*/  FMUL R90, R7, R40 ;  /* 0x00000028075a7220 */ /* 0x000fe20000400000 */
        /* <DEDUP_REMOVED lines=15> */
[----:B------:R-:W-:Y:S01]  /*5a10*/  FMUL R13, R7, R80 ;  /* 0x00000050070d7220 */ /* 0x000fe20000400000 */
[----:B------:R-:W1:Y:S01]  /*5a20*/  MUFU.RCP R10, R136 ;  /* 0x00000088000a7308 */ /* 0x000e620000001000 */
[----:B------:R-:W-:Y:S01]  /*5a30*/  LOP3.LUT R40, R5, 0xff800000, RZ, 0xc0, !PT ;  /* 0xff80000005287812 */ /* 0x000fe200078ec0ff */
[----:B------:R-:W-:-:S02]  /*5a40*/  IMAD.MOV.U32 R63, RZ, RZ, R100 ;  /* 0x000000ffff3f7224 */ /* 0x000fc400078e0064 */
[----:B------:R-:W-:Y:S01]  /*5a50*/  FMUL R80, R7, R46 ;  /* 0x0000002e07507220 */ /* 0x000fe20000400000 */
[----:B------:R-:W-:Y:S01]  /*5a60*/  LEA R78, R9, R76, 0x2 ;  /* 0x0000004c094e7211 */ /* 0x000fe200078e10ff */
[C---:B------:R-:W-:Y:S01]  /*5a70*/  FMUL R23, R7.reuse, R85 ;  /* 0x0000005507177220 */ /* 0x040fe20000400000 */
[----:B------:R-:W-:Y:S01]  /*5a80*/  MOV R91, R92 ;  /* 0x0000005c005b7202 */ /* 0x000fe20000000f00 */
[C---:B------:R-:W-:Y:S01]  /*5a90*/  FMUL R79, R7.reuse, R20 ;  /* 0x00000014074f7220 */ /* 0x040fe20000400000 */
[C---:B------:R-:W-:Y:S01]  /*5aa0*/  FMUL R100, R7.reuse, R42 ;  /* 0x0000002a07647220 */ /* 0x040fe20000400000 */
[C---:B------:R-:W-:Y:S01]  /*5ab0*/  FMUL R87, R7.reuse, R120 ;  /* 0x0000007807577220 */ /* 0x040fe20000400000 */
[C---:B0-----:R-:W-:Y:S01]  /*5ac0*/  FMUL R46, R4.reuse, R114 ;  /* 0x00000072042e7220 */ /* 0x041fe20000400000 */
        /* <DEDUP_REMOVED lines=23> */
[----:B------:R-:W-:Y:S01]  /*5c40*/  FSEL R4, RZ, -23, P3 ;  /* 0xc1b80000ff047808 */ /* 0x000fe20001800000 */
[----:B------:R-:W-:Y:S01]  /*5c50*/  VIADD R7, R48, 0xc0cafb0d ;  /* 0xc0cafb0d30077836 */ /* 0x000fe20000000000 */
[----:B------:R-:W-:Y:S01]  /*5c60*/  I2FP.F32.S32 R5, R40 ;  /* 0x0000002800057245 */ /* 0x000fe20000201400 */
[----:B------:R-:W-:Y:S01]  /*5c70*/  IMAD R82, R9, 0x4, R78 ;  /* 0x0000000409527824 */ /* 0x000fe200078e024e */
[----:B------:R-:W-:Y:S01]  /*5c80*/  LEA.HI R3, R3, R6, RZ, 0x1f ;  /* 0x0000000603037211 */ /* 0x000fe200078ff8ff */
[----:B------:R-:W-:Y:S01]  /*5c90*/  @P2 FMUL R117, R117, 0.25 ;  /* 0x3e80000075752820 */ /* 0x000fe20000400000 */
[----:B------:R-:W-:Y:S01]  /*5ca0*/  I2FP.F32.S32 R6, R39 ;  /* 0x0000002700067245 */ /* 0x000fe20000201400 */
[----:B------:R-:W-:Y:S01]  /*5cb0*/  FFMA.FTZ R115, R5, 1.1920928955078125e-07, R4 ;  /* 0x3400000005737823 */ /* 0x000fe20000010004 */
[----:B------:R-:W-:Y:S01]  /*5cc0*/  LOP3.LUT R41, R7, 0xff800000, RZ, 0xc0, !PT ;  /* 0xff80000007297812 */ /* 0x000fe200078ec0ff */
[----:B------:R-:W-:Y:S01]  /*5cd0*/  @!P1 FMUL R117, R117, 16777216 ;  /* 0x4b80000075759820 */ /* 0x000fe20000400000 */
[----:B------:R-:W-:Y:S01]  /*5ce0*/  F2FP.F16.F32.PACK_AB R4, R80, R87 ;  /* 0x000000575004723e */ /* 0x000fe200000000ff */
[----:B------:R-:W-:Y:S01]  /*5cf0*/  FFMA.FTZ R33, R6, 1.1920928955078125e-07, R33 ;  /* 0x3400000006217823 */ /* 0x000fe20000010021 */
[----:B------:R-:W-:Y:S01]  /*5d00*/  LEA R80, R9, R82, 0x2 ;  /* 0x0000005209507211 */ /* 0x000fe200078e10ff */
[----:B------:R-:W-:Y:S01]  /*5d10*/  IMAD.MOV.U32 R119, RZ, RZ, R88 ;  /* 0x000000ffff777224 */ /* 0x000fe200078e0058 */
[----:B------:R-:W-:Y:S01]  /*5d20*/  FSEL R6, RZ, -23, P4 ;  /* 0xc1b80000ff067808 */ /* 0x000fe20002000000 */
[----:B-1----:R-:W-:Y:S01]  /*5d30*/  FMUL R106, R10, R117 ;  /* 0x000000750a6a7220 */ /* 0x002fe20000400000 */
[----:B------:R-:W-:Y:S01]  /*5d40*/  I2FP.F32.S32 R7, R41 ;  /* 0x0000002900077245 */ /* 0x000fe20000201400 */
[----:B------:R-:W-:Y:S01]  /*5d50*/  @P2 FMUL R37, R37, 0.25 ;  /* 0x3e80000025252820 */ /* 0x000fe20000400000 */
[----:B------:R-:W-:Y:S01]  /*5d60*/  F2FP.F16.F32.PACK_AB R25, R25, R84 ;  /* 0x000000541919723e */ /* 0x000fe200000000ff */
[----:B------:R-:W-:-:S02]  /*5d70*/  IMAD R84, R9, 0x4, R80 ;  /* 0x0000000409547824 */ /* 0x000fc400078e0250 */
[----:B------:R-:W-:Y:S01]  /*5d80*/  @P2 FMUL R108, R108, 0.25 ;  /* 0x3e8000006c6c2820 */ /* 0x000fe20000400000 */
[----:B------:R-:W-:Y:S01]  /*5d90*/  FFMA.FTZ R117, R7, 1.1920928955078125e-07, R6 ;  /* 0x3400000007757823 */ /* 0x000fe20000010006 */
[----:B------:R-:W-:Y:S01]  /*5da0*/  @P2 FMUL R104, R104, 0.25 ;  /* 0x3e80000068682820 */ /* 0x000fe20000400000 */
[----:B------:R-:W-:Y:S01]  /*5db0*/  @P2 FMUL R69, R69, 0.25 ;  /* 0x3e80000045452820 */ /* 0x000fe20000400000 */
[----:B------:R-:W-:Y:S01]  /*5dc0*/  F2FP.F16.F32.PACK_AB R6, R71, R86 ;  /* 0x000000564706723e */ /* 0x000fe200000000ff */
        /* <DEDUP_REMOVED lines=11> */
[----:B------:R-:W-:-:S02]  /*5e80*/  IMAD R86, R9, 0x4, R84 ;  /* 0x0000000409567824 */ /* 0x000fc400078e0254 */
        /* <DEDUP_REMOVED lines=15> */
[----:B------:R-:W-:Y:S01]  /*5f80*/  F2FP.F16.F32.PACK_AB R21, R21, R90 ;  /* 0x0000005a1515723e */ /* 0x000fe200000000ff */
[C---:B------:R-:W-:Y:S01]  /*5f90*/  FMUL R88, R10.reuse, R37 ;  /* 0x000000250a587220 */ /* 0x040fe20000400000 */
[----:B------:R-:W-:Y:S01]  /*5fa0*/  LEA R90, R9, R86, 0x2 ;  /* 0x00000056095a7211 */ /* 0x000fe200078e10ff */
        /* <DEDUP_REMOVED lines=14> */
[----:B------:R-:W-:Y:S01]  /*6090*/  LOP3.LUT R10, R243, 0x1c, RZ, 0xc0, !PT ;  /* 0x0000001cf30a7812 */ /* 0x000fe200078ec0ff */
[----:B------:R-:W-:Y:S01]  /*60a0*/  IMAD.MOV.U32 R126, RZ, RZ, 0x3dc6b27f ;  /* 0x3dc6b27fff7e7424 */ /* 0x000fe200078e00ff */
[----:B------:R-:W-:Y:S01]  /*60b0*/  F2FP.F16.F32.PACK_AB R23, R23, R96 ;  /* 0x000000601717723e */ /* 0x000fe200000000ff */
[----:B------:R-:W-:Y:S01]  /*60c0*/  IMAD R96, R9, 0x4, R90 ;  /* 0x0000000409607824 */ /* 0x000fe200078e025a */
[----:B------:R-:W-:Y:S01]  /*60d0*/  F2FP.F16.F32.PACK_AB R5, R79, R100 ;  /* 0x000000644f05723e */ /* 0x000fe200000000ff */
[----:B------:R-:W-:Y:S01]  /*60e0*/  IMAD.SHL.U32 R10, R10, 0x4, RZ ;  /* 0x000000040a0a7824 */ /* 0x000fe200078e00ff */
[----:B------:R-:W-:Y:S01]  /*60f0*/  F2FP.F16.F32.PACK_AB R27, R27, R14 ;  /* 0x0000000e1b1b723e */ /* 0x000fe200000000ff */
[----:B------:R-:W-:Y:S01]  /*6100*/  IMAD R100, R9, 0x4, R96 ;  /* 0x0000000409647824 */ /* 0x000fe200078e0260 */
[----:B------:R-:W-:Y:S01]  /*6110*/  F2FP.F16.F32.PACK_AB R14, R17, R102 ;  /* 0x00000066110e723e */ /* 0x000fe200000000ff */
[----:B------:R-:W-:Y:S01]  /*6120*/  IMAD.IADD R39, R8, 0x1, -R39 ;  /* 0x0000000108277824 */ /* 0x000fe200078e0a27 */
[----:B------:R-:W-:Y:S01]  /*6130*/  F2FP.F16.F32.PACK_AB R20, R20, R85 ;  /* 0x000000551414723e */ /* 0x000fe200000000ff */
[----:B------:R-:W-:Y:S01]  /*6140*/  IMAD R102, R9, 0x4, R100 ;  /* 0x0000000409667824 */ /* 0x000fe200078e0264 */
[----:B------:R-:W-:Y:S01]  /*6150*/  F2FP.F16.F32.PACK_AB R22, R22, R75 ;  /* 0x0000004b1616723e */ /* 0x000fe200000000ff */
[----:B------:R-:W-:Y:S01]  /*6160*/  FADD R39, R39, -1 ;  /* 0xbf80000027277421 */ /* 0x000fe20000000000 */
[----:B------:R-:W-:Y:S01]  /*6170*/  LOP3.LUT R89, R89, R10, RZ, 0x3c, !PT ;  /* 0x0000000a59597212 */ /* 0x000fe200078e3cff */
[----:B------:R-:W-:Y:S01]  /*6180*/  BAR.SYNC.DEFER_BLOCKING 0x0 ;  /* 0x0000000000007b1d */ /* 0x000fe20000010000 */
[----:B------:R-:W-:Y:S01]  /*6190*/  IADD3 R17, PT, PT, R29, -R16, RZ ;  /* 0x800000101d117210 */ /* 0x000fe20007ffe0ff */
[----:B------:R-:W-:Y:S01]  /*61a0*/  IMAD.IADD R41, R48, 0x1, -R41 ;  /* 0x0000000130297824 */ /* 0x000fe200078e0a29 */
[----:B------:R-:W-:Y:S01]  /*61b0*/  F2FP.F16.F32.PACK_AB R16, R37, R104 ;  /* 0x000000682510723e */ /* 0x000fe200000000ff */
[----:B------:R-:W-:Y:S01]  /*61c0*/  IMAD R104, R9, 0x4, R102 ;  /* 0x0000000409687824 */ /* 0x000fe200078e0266 */
[----:B------:R-:W-:Y:S01]  /*61d0*/  F2FP.F16.F32.PACK_AB R15, R15, R112 ;  /* 0x000000700f0f723e */ /* 0x000fe200000000ff */
[----:B------:R-:W-:Y:S01]  /*61e0*/  FADD R37, R17, -1 ;  /* 0xbf80000011257421 */ /* 0x000fe20000000000 */
[----:B------:R-:W-:Y:S01]  /*61f0*/  F2FP.F16.F32.PACK_AB R17, R63, R110 ;  /* 0x0000006e3f11723e */ /* 0x000fe200000000ff */
[----:B------:R-:W-:Y:S01]  /*6200*/  IMAD.IADD R40, R35, 0x1, -R40 ;  /* 0x0000000123287824 */ /* 0x000fe200078e0a28 */
[----:B------:R-:W-:Y:S01]  /*6210*/  F2FP.F16.F32.PACK_AB R24, R24, R83 ;  /* 0x000000531818723e */ /* 0x000fe200000000ff */
[----:B------:R-:W-:Y:S01]  /*6220*/  FADD R41, R41, -1 ;  /* 0xbf80000029297421 */ /* 0x000fe20000000000 */
[----:B------:R-:W-:Y:S01]  /*6230*/  F2FP.F16.F32.PACK_AB R26, R26, R73 ;  /* 0x000000491a1a723e */ /* 0x000fe200000000ff */
[----:B------:R-:W-:Y:S01]  /*6240*/  FADD R40, R40, -1 ;  /* 0xbf80000028287421 */ /* 0x000fe20000000000 */
[----:B------:R-:W-:Y:S01]  /*6250*/  F2FP.F16.F32.PACK_AB R7, R12, R13 ;  /* 0x0000000d0c07723e */ /* 0x000fe200000000ff */
[----:B------:R-:W0:Y:S01]  /*6260*/  S2R R222, SR_CTAID.X ;  /* 0x0000000000de7919 */ /* 0x000e220000002500 */
[----:B------:R-:W-:Y:S01]  /*6270*/  F2FP.F16.F32.PACK_AB R13, R77, R116 ;  /* 0x000000744d0d723e */ /* 0x000fe200000000ff */
[----:B------:R-:W1:Y:S01]  /*6280*/  LDCU.64 UR4, c[0x0][0x3e0] ;  /* 0x00007c00ff0477ac */ /* 0x000e620008000a00 */
[----:B------:R-:W-:Y:S01]  /*6290*/  F2FP.F16.F32.PACK_AB R18, R18, R55 ;  /* 0x000000371212723e */ /* 0x000fe200000000ff */
[----:B------:R-:W2:Y:S01]  /*62a0*/  S2R R223, SR_TID.X ;  /* 0x0000000000df7919 */ /* 0x000ea20000002100 */
[----:B------:R-:W-:-:S02]  /*62b0*/  F2FP.F16.F32.PACK_AB R19, R19, R88 ;  /* 0x000000581313723e */ /* 0x000fc400000000ff */
[----:B------:R-:W-:Y:S02]  /*62c0*/  F2FP.F16.F32.PACK_AB R12, R81, R124 ;  /* 0x0000007c510c723e */ /* 0x000fe400000000ff */
[----:B------:R-:W-:Y:S01]  /*62d0*/  ISETP.GE.U32.AND P6, PT, R8, 0x7f800000, PT ;  /* 0x7f8000000800780c */ /* 0x000fe20003fc6070 */
[----:B------:R3:W-:Y:S01]  /*62e0*/  STS.128 [R89+UR6+0x200], R20 ;  /* 0x0002001459007988 */ /* 0x0007e20008000c06 */
[----:B------:R-:W-:Y:S02]  /*62f0*/  ISETP.GE.U32.AND P4, PT, R35, 0x7f800000, PT ;  /* 0x7f8000002300780c */ /* 0x000fe40003f86070 */
[----:B------:R-:W-:Y:S01]  /*6300*/  ISETP.GE.U32.AND P5, PT, R48, 0x7f800000, PT ;  /* 0x7f8000003000780c */ /* 0x000fe20003fa6070 */
[----:B------:R4:W-:Y:S01]  /*6310*/  STS.128 [R89+UR6+0x80], R24 ;  /* 0x0000801859007988 */ /* 0x0009e20008000c06 */
[----:B------:R-:W-:Y:S02]  /*6320*/  FSETP.NEU.AND P2, PT, R8, RZ, PT ;  /* 0x000000ff0800720b */ /* 0x000fe40003f4d000 */
[C---:B------:R-:W-:Y:S01]  /*6330*/  ISETP.GE.U32.AND P1, PT, R29.reuse, 0x7f800000, PT ;  /* 0x7f8000001d00780c */ /* 0x040fe20003f26070 */
[----:B------:R5:W-:Y:S01]  /*6340*/  STS.128 [R89+UR6], R4 ;  /* 0x0000000459007988 */ /* 0x000be20008000c06 */
[----:B------:R-:W-:Y:S01]  /*6350*/  LOP3.LUT R165, R2, 0x40, RZ, 0x3c, !PT ;  /* 0x0000004002a57812 */ /* 0x000fe200078e3cff */
[----:B-1----:R-:W-:Y:S01]  /*6360*/  UIMAD UR4, UR7, UR4, URZ ;  /* 0x00000004070472a4 */ /* 0x002fe2000f8e02ff */
[----:B------:R-:W-:Y:S01]  /*6370*/  FSETP.NEU.AND P3, PT, R29, RZ, PT ;  /* 0x000000ff1d00720b */ /* 0x000fe20003f6d000 */
[----:B------:R-:W-:Y:S02]  /*6380*/  STS.128 [R89+UR6+0x100], R16 ;  /* 0x0001001059007988 */ /* 0x000fe40008000c06 */
[----:B------:R-:W-:Y:S01]  /*6390*/  USHF.L.U32 UR8, UR4, 0x1, URZ ;  /* 0x0000000104087899 */ /* 0x000fe200080006ff */
[----:B---3--:R-:W-:Y:S01]  /*63a0*/  F2FP.F16.F32.PACK_AB R20, R69, R106 ;  /* 0x0000006a4514723e */ /* 0x008fe200000000ff */
[----:B------:R-:W-:Y:S01]  /*63b0*/  IMAD R106, R9, 0x4, R104 ;  /* 0x00000004096a7824 */ /* 0x000fe200078e0268 */
[----:B------:R-:W-:Y:S01]  /*63c0*/  F2FP.F16.F32.PACK_AB R21, R61, R108 ;  /* 0x0000006c3d15723e */ /* 0x000fe200000000ff */
[----:B------:R1:W-:Y:S01]  /*63d0*/  STS.128 [R89+UR6+0x280], R12 ;  /* 0x0002800c59007988 */ /* 0x0003e20008000c06 */
[----:B----4-:R-:W-:-:S02]  /*63e0*/  F2FP.F16.F32.PACK_AB R24, R67, R122 ;  /* 0x0000007a4318723e */ /* 0x010fc400000000ff */
[----:B------:R-:W-:Y:S01]  /*63f0*/  LEA R108, R9, R106, 0x2 ;  /* 0x0000006a096c7211 */ /* 0x000fe200078e10ff */
[----:B0-----:R-:W-:Y:S02]  /*6400*/  IMAD.SHL.U32 R222, R222, 0x20, RZ ;  /* 0x00000020dede7824 */ /* 0x001fe400078e00ff */
[----:B-----5:R-:W-:Y:S01]  /*6410*/  FFMA.FTZ R4, R37, R126, -0.16845393180847167969 ;  /* 0xbe2c7f3025047423 */ /* 0x020fe2000001007e */
[----:B------:R-:W-:Y:S01]  /*6420*/  F2FP.F16.F32.PACK_AB R22, R53, R98 ;  /* 0x000000623516723e */ /* 0x000fe200000000ff */
[----:B------:R-:W-:Y:S02]  /*6430*/  IMAD R110, R9, 0x4, R108 ;  /* 0x00000004096e7824 */ /* 0x000fe400078e026c */
[----:B------:R-:W-:Y:S01]  /*6440*/  FFMA.FTZ R4, R37, R4, 0.1716887056827545166 ;  /* 0x3e2fcf2a25047423 */ /* 0x000fe20000010004 */
[----:B------:R-:W-:Y:S01]  /*6450*/  F2FP.F16.F32.PACK_AB R23, R44, R47 ;  /* 0x0000002f2c17723e */ /* 0x000fe200000000ff */
[----:B------:R-:W-:Y:S02]  /*6460*/  IMAD R112, R9, 0x4, R110 ;  /* 0x0000000409707824 */ /* 0x000fe400078e026e */
[----:B------:R-:W-:Y:S01]  /*6470*/  FFMA.FTZ R4, R37, R4, -0.17900948226451873779 ;  /* 0xbe374e4325047423 */ /* 0x000fe20000010004 */
[----:B------:R-:W-:Y:S01]  /*6480*/  F2FP.F16.F32.PACK_AB R25, R59, R118 ;  /* 0x000000763b19723e */ /* 0x000fe200000000ff */
[----:B------:R0:W-:Y:S01]  /*6490*/  STS.128 [R89+UR6+0x300], R20 ;  /* 0x0003001459007988 */ /* 0x0001e20008000c06 */
[----:B------:R-:W-:-:S02]  /*64a0*/  IMAD R116, R9, 0x4, R112 ;  /* 0x0000000409747824 */ /* 0x000fc400078e0270 */
[----:B------:R-:W-:Y:S01]  /*64b0*/  FFMA.FTZ R4, R37, R4, 0.20512372255325317383 ;  /* 0x3e520bf425047423 */ /* 0x000fe20000010004 */
[----:B------:R-:W-:Y:S01]  /*64c0*/  F2FP.F16.F32.PACK_AB R26, R51, R94 ;  /* 0x0000005e331a723e */ /* 0x000fe200000000ff */
[----:B-1----:R-:W-:Y:S01]  /*64d0*/  FFMA.FTZ R14, R39, R126, -0.16845393180847167969 ;  /* 0xbe2c7f30270e7423 */ /* 0x002fe2000001007e */
[----:B------:R-:W-:Y:S01]  /*64e0*/  F2FP.F16.F32.PACK_AB R27, R43, R46 ;  /* 0x0000002e2b1b723e */ /* 0x000fe200000000ff */
[----:B------:R-:W-:Y:S01]  /*64f0*/  FFMA.FTZ R6, R37, R4, -0.24046532809734344482 ;  /* 0xbe763c8b25067423 */ /* 0x000fe20000010004 */
[----:B------:R-:W-:Y:S01]  /*6500*/  LEA R122, R9, R116, 0x2 ;  /* 0x00000074097a7211 */ /* 0x000fe200078e10ff */
[----:B------:R-:W-:Y:S01]  /*6510*/  FFMA.FTZ R14, R39, R14, 0.1716887056827545166 ;  /* 0x3e2fcf2a270e7423 */ /* 0x000fe2000001000e */
[----:B------:R-:W-:Y:S01]  /*6520*/  F2FP.F16.F32.PACK_AB R4, R65, R120 ;  /* 0x000000784104723e */ /* 0x000fe200000000ff */
[----:B------:R-:W-:Y:S01]  /*6530*/  FFMA.FTZ R6, R37, R6, 0.28857114911079406738 ;  /* 0x3e93bf9925067423 */ /* 0x000fe20000010006 */
[----:B------:R-:W-:Y:S01]  /*6540*/  F2FP.F16.F32.PACK_AB R5, R57, R114 ;  /* 0x000000723905723e */ /* 0x000fe200000000ff */
[----:B------:R-:W-:Y:S01]  /*6550*/  IMAD R124, R9, 0x4, R122 ;  /* 0x00000004097c7824 */ /* 0x000fe200078e027a */
[----:B------:R-:W-:Y:S01]  /*6560*/  F2FP.F16.F32.PACK_AB R7, R42, R45 ;  /* 0x0000002d2a07723e */ /* 0x000fe200000000ff */
[----:B------:R-:W-:Y:S01]  /*6570*/  FFMA.FTZ R6, R37, R6, -0.36067417263984680176 ;  /* 0xbeb8aa4925067423 */ /* 0x000fe20000010006 */
[----:B------:R1:W-:Y:S01]  /*6580*/  STS.128 [R89+UR6+0x180], R24 ;  /* 0x0001801859007988 */ /* 0x0003e20008000c06 */
[----:B------:R-:W-:-:S02]  /*6590*/  IMAD R16, R9, 0x4, R124 ;  /* 0x0000000409107824 */ /* 0x000fc400078e027c */
[----:B------:R-:W-:Y:S01]  /*65a0*/  FFMA.FTZ R14, R39, R14, -0.17900948226451873779 ;  /* 0xbe374e43270e7423 */ /* 0x000fe2000001000e */
[----:B------:R-:W-:Y:S01]  /*65b0*/  FFMA.FTZ R12, R37, R6, 0.48089820146560668945 ;  /* 0x3ef6384a250c7423 */ /* 0x000fe20000010006 */
[----:B------:R-:W-:Y:S01]  /*65c0*/  F2FP.F16.F32.PACK_AB R6, R49, R92 ;  /* 0x0000005c3106723e */ /* 0x000fe200000000ff */
[----:B------:R-:W-:Y:S02]  /*65d0*/  IMAD R18, R9, 0x4, R16 ;  /* 0x0000000409127824 */ /* 0x000fe400078e0210 */
[----:B------:R-:W-:Y:S01]  /*65e0*/  FFMA.FTZ R14, R39, R14, 0.20512372255325317383 ;  /* 0x3e520bf4270e7423 */ /* 0x000fe2000001000e */
[----:B--2---:R-:W-:Y:S01]  /*65f0*/  LOP3.LUT R222, R222, 0x1f, R223, 0xf8, !PT ;  /* 0x0000001fdede7812 */ /* 0x004fe200078ef8df */
[----:B------:R-:W-:Y:S01]  /*6600*/  FFMA.FTZ R12, R37, R12, -0.72134751081466674805 ;  /* 0xbf38aa3b250c7423 */ /* 0x000fe2000001000c */
[----:B------:R2:W-:Y:S01]  /*6610*/  STS.128 [R89+UR6+0x380], R4 ;  /* 0x0003800459007988 */ /* 0x0005e20008000c06 */
[----:B0-----:R-:W-:Y:S01]  /*6620*/  LEA R20, R9, R18, 0x2 ;  /* 0x0000001209147211 */ /* 0x001fe200078e10ff */
[----:B------:R-:W-:Y:S01]  /*6630*/  FFMA.FTZ R14, R39, R14, -0.24046532809734344482 ;  /* 0xbe763c8b270e7423 */ /* 0x000fe2000001000e */
[----:B------:R-:W-:-:S03]  /*6640*/  FMUL R12, R37, R12 ;  /* 0x0000000c250c7220 */ /* 0x000fc60000400000 */
[----:B------:R-:W-:Y:S02]  /*6650*/  IMAD R22, R9, 0x4, R20 ;  /* 0x0000000409167824 */ /* 0x000fe400078e0214 */
[----:B------:R-:W-:Y:S01]  /*6660*/  FFMA.FTZ R14, R39, R14, 0.28857114911079406738 ;  /* 0x3e93bf99270e7423 */ /* 0x000fe2000001000e */
[----:B------:R-:W-:Y:S02]  /*6670*/  FMUL R12, R37, R12 ;  /* 0x0000000c250c7220 */ /* 0x000fe40000400000 */
[----:B------:R-:W-:Y:S01]  /*6680*/  LEA R132, R9, R22, 0x2 ;  /* 0x0000001609847211 */ /* 0x000fe200078e10ff */
[----:B------:R-:W-:Y:S01]  /*6690*/  FFMA.FTZ R14, R39, R14, -0.36067417263984680176 ;  /* 0xbeb8aa49270e7423 */ /* 0x000fe2000001000e */
[----:B------:R-:W-:-:S03]  /*66a0*/  FFMA.FTZ R12, R37, 1.4426950216293334961, R12 ;  /* 0x3fb8aa3b250c7823 */ /* 0x000fc6000001000c */
[----:B-1----:R-:W-:Y:S02]  /*66b0*/  IMAD R24, R9, 0x4, R132 ;  /* 0x0000000409187824 */ /* 0x002fe400078e0284 */
[-C--:B--2---:R-:W-:Y:S01]  /*66c0*/  FFMA.FTZ R4, R41, R126.reuse, -0.16845393180847167969 ;  /* 0xbe2c7f3029047423 */ /* 0x084fe2000001007e */
[C---:B------:R-:W-:Y:S01]  /*66d0*/  FFMA.FTZ R5, R40.reuse, R126, -0.16845393180847167969 ;  /* 0xbe2c7f3028057423 */ /* 0x040fe2000001007e */
[----:B------:R-:W-:Y:S01]  /*66e0*/  FFMA.FTZ R14, R39, R14, 0.48089820146560668945 ;  /* 0x3ef6384a270e7423 */ /* 0x000fe2000001000e */
[----:B------:R-:W-:Y:S02]  /*66f0*/  IMAD R6, R9, 0x4, R24 ;  /* 0x0000000409067824 */ /* 0x000fe400078e0218 */
[----:B------:R-:W-:Y:S01]  /*6700*/  FFMA.FTZ R4, R41, R4, 0.1716887056827545166 ;  /* 0x3e2fcf2a29047423 */ /* 0x000fe20000010004 */
[C---:B------:R-:W-:Y:S01]  /*6710*/  FFMA.FTZ R5, R40.reuse, R5, 0.1716887056827545166 ;  /* 0x3e2fcf2a28057423 */ /* 0x040fe20000010005 */
[----:B------:R-:W-:Y:S01]  /*6720*/  FFMA.FTZ R14, R39, R14, -0.72134751081466674805 ;  /* 0xbf38aa3b270e7423 */ /* 0x000fe2000001000e */
[----:B------:R-:W-:Y:S01]  /*6730*/  @P5 IMAD.MOV.U32 R7, RZ, RZ, 0x7f800000 ;  /* 0x7f800000ff075424 */ /* 0x000fe200078e00ff */
[----:B------:R-:W-:Y:S01]  /*6740*/  LEA R26, R9, R6, 0x2 ;  /* 0x00000006091a7211 */ /* 0x000fe200078e10ff */
[----:B------:R-:W-:Y:S01]  /*6750*/  FFMA.FTZ R4, R41, R4, -0.17900948226451873779 ;  /* 0xbe374e4329047423 */ /* 0x000fe20000010004 */
[----:B------:R-:W-:Y:S01]  /*6760*/  FFMA.FTZ R5, R40, R5, -0.17900948226451873779 ;  /* 0xbe374e4328057423 */ /* 0x000fe20000010005 */
[----:B------:R-:W-:Y:S01]  /*6770*/  FMUL R14, R39, R14 ;  /* 0x0000000e270e7220 */ /* 0x000fe20000400000 */
[----:B------:R-:W-:Y:S01]  /*6780*/  FADD R49, R31, R12 ;  /* 0x0000000c1f317221 */ /* 0x000fe20000000000 */
[----:B------:R-:W-:-:S02]  /*6790*/  IMAD R140, R9, 0x4, R26 ;  /* 0x00000004098c7824 */ /* 0x000fc400078e021a */
[----:B------:R-:W-:Y:S01]  /*67a0*/  FFMA.FTZ R4, R41, R4, 0.20512372255325317383 ;  /* 0x3e520bf429047423 */ /* 0x000fe20000010004 */
[C---:B------:R-:W-:Y:S01]  /*67b0*/  FFMA.FTZ R5, R40.reuse, R5, 0.20512372255325317383 ;  /* 0x3e520bf428057423 */ /* 0x040fe20000010005 */
[----:B------:R-:W-:Y:S01]  /*67c0*/  FMUL R14, R39, R14 ;  /* 0x0000000e270e7220 */ /* 0x000fe20000400000 */
[----:B------:R-:W-:Y:S02]  /*67d0*/  IMAD R142, R9, 0x4, R140 ;  /* 0x00000004098e7824 */ /* 0x000fe400078e028c */
[----:B------:R-:W-:Y:S01]  /*67e0*/  FFMA.FTZ R4, R41, R4, -0.24046532809734344482 ;  /* 0xbe763c8b29047423 */ /* 0x000fe20000010004 */
[C---:B------:R-:W-:Y:S01]  /*67f0*/  FFMA.FTZ R5, R40.reuse, R5, -0.24046532809734344482 ;  /* 0xbe763c8b28057423 */ /* 0x040fe20000010005 */
[----:B------:R-:W-:Y:S01]  /*6800*/  FFMA.FTZ R14, R39, 1.4426950216293334961, R14 ;  /* 0x3fb8aa3b270e7823 */ /* 0x000fe2000001000e */
[----:B------:R-:W-:Y:S02]  /*6810*/  IMAD R144, R9, 0x4, R142 ;  /* 0x0000000409907824 */ /* 0x000fe400078e028e */
[----:B------:R-:W-:Y:S01]  /*6820*/  FFMA.FTZ R4, R41, R4, 0.28857114911079406738 ;  /* 0x3e93bf9929047423 */ /* 0x000fe20000010004 */
[C---:B------:R-:W-:Y:S01]  /*6830*/  FFMA.FTZ R5, R40.reuse, R5, 0.28857114911079406738 ;  /* 0x3e93bf9928057423 */ /* 0x040fe20000010005 */
[----:B------:R-:W-:Y:S01]  /*6840*/  FADD R114, R33, R14 ;  /* 0x0000000e21727221 */ /* 0x000fe20000000000 */
[----:B------:R-:W-:Y:S01]  /*6850*/  @P1 IMAD.MOV.U32 R12, RZ, RZ, 0x7f800000 ;  /* 0x7f800000ff0c1424 */ /* 0x000fe200078e00ff */
[----:B------:R-:W-:Y:S01]  /*6860*/  LEA R146, R9, R144, 0x2 ;  /* 0x0000009009927211 */ /* 0x000fe200078e10ff */
[----:B------:R-:W-:Y:S01]  /*6870*/  FFMA.FTZ R4, R41, R4, -0.36067417263984680176 ;  /* 0xbeb8aa4929047423 */ /* 0x000fe20000010004 */
[----:B------:R-:W-:Y:S01]  /*6880*/  FFMA.FTZ R5, R40, R5, -0.36067417263984680176 ;  /* 0xbeb8aa4928057423 */ /* 0x000fe20000010005 */
[----:B------:R-:W0:Y:S01]  /*6890*/  LDC.64 R14, c[0x0][0x398] ;  /* 0x0000e600ff0e7b82 */ /* 0x000e220000000a00 */
[----:B------:R-:W-:Y:S01]  /*68a0*/  @P1 FFMA.FTZ R49, R29, R12, +INF ;  /* 0x7f8000001d311423 */ /* 0x000fe2000001000c */
[----:B------:R-:W-:-:S02]  /*68b0*/  IMAD R148, R9, 0x4, R146 ;  /* 0x0000000409947824 */ /* 0x000fc400078e0292 */
[----:B------:R-:W-:Y:S01]  /*68c0*/  FFMA.FTZ R4, R41, R4, 0.48089820146560668945 ;  /* 0x3ef6384a29047423 */ /* 0x000fe20000010004 */
[----:B------:R-:W-:-:S03]  /*68d0*/  FFMA.FTZ R5, R40, R5, 0.48089820146560668945 ;  /* 0x3ef6384a28057423 */ /* 0x000fc60000010005 */
[----:B------:R-:W-:Y:S01]  /*68e0*/  BAR.SYNC.DEFER_BLOCKING 0x0 ;  /* 0x0000000000007b1d */ /* 0x000fe20000010000 */
[----:B------:R-:W-:Y:S02]  /*68f0*/  IMAD R150, R9, 0x4, R148 ;  /* 0x0000000409967824 */ /* 0x000fe400078e0294 */
[----:B------:R-:W-:Y:S01]  /*6900*/  FFMA.FTZ R4, R41, R4, -0.72134751081466674805 ;  /* 0xbf38aa3b29047423 */ /* 0x000fe20000010004 */
[C---:B------:R-:W-:Y:S01]  /*6910*/  FFMA.FTZ R5, R40.reuse, R5, -0.72134751081466674805 ;  /* 0xbf38aa3b28057423 */ /* 0x040fe20000010005 */
[----:B------:R-:W-:Y:S01]  /*6920*/  FSETP.NEU.AND P1, PT, R35, RZ, PT ;  /* 0x000000ff2300720b */ /* 0x000fe20003f2d000 */
[----:B------:R-:W-:Y:S02]  /*6930*/  IMAD R152, R9, 0x4, R150 ;  /* 0x0000000409987824 */ /* 0x000fe400078e0296 */
[----:B------:R-:W-:Y:S01]  /*6940*/  FMUL R4, R41, R4 ;  /* 0x0000000429047220 */ /* 0x000fe20000400000 */
[C---:B------:R-:W-:Y:S02]  /*6950*/  FMUL R5, R40.reuse, R5 ;  /* 0x0000000528057220 */ /* 0x040fe40000400000 */
[----:B------:R-:W-:Y:S01]  /*6960*/  LEA R154, R9, R152, 0x2 ;  /* 0x00000098099a7211 */ /* 0x000fe200078e10ff */
[----:B------:R-:W-:Y:S01]  /*6970*/  FMUL R4, R41, R4 ;  /* 0x0000000429047220 */ /* 0x000fe20000400000 */
[----:B------:R-:W-:-:S03]  /*6980*/  FMUL R5, R40, R5 ;  /* 0x0000000528057220 */ /* 0x000fc60000400000 */
[----:B------:R-:W-:Y:S02]  /*6990*/  IMAD R156, R9, 0x4, R154 ;  /* 0x00000004099c7824 */ /* 0x000fe400078e029a */
[----:B------:R-:W-:Y:S01]  /*69a0*/  FFMA.FTZ R4, R41, 1.4426950216293334961, R4 ;  /* 0x3fb8aa3b29047823 */ /* 0x000fe20000010004 */
[----:B------:R-:W-:Y:S01]  /*69b0*/  FFMA.FTZ R40, R40, 1.4426950216293334961, R5 ;  /* 0x3fb8aa3b28287823 */ /* 0x000fe20000010005 */
[----:B------:R-:W-:Y:S02]  /*69c0*/  @P6 IMAD.MOV.U32 R5, RZ, RZ, 0x7f800000 ;  /* 0x7f800000ff056424 */ /* 0x000fe400078e00ff */
[----:B------:R-:W-:Y:S02]  /*69d0*/  IMAD R162, R9, 0x4, R156 ;  /* 0x0000000409a27824 */ /* 0x000fe400078e029c */
[----:B------:R-:W-:Y:S01]  /*69e0*/  FADD R117, R117, R4 ;  /* 0x0000000475757221 */ /* 0x000fe20000000000 */
[----:B------:R-:W-:Y:S02]  /*69f0*/  IMAD R4, R222, UR5, RZ ;  /* 0x00000005de047c24 */ /* 0x000fe4000f8e02ff */
[----:B------:R-:W-:Y:S01]  /*6a00*/  @P6 FFMA.FTZ R114, R8, R5, +INF ;  /* 0x7f80000008726423 */ /* 0x000fe20000010005 */
[----:B------:R-:W-:-:S02]  /*6a10*/  IMAD R164, R9, 0x4, R162 ;  /* 0x0000000409a47824 */ /* 0x000fc400078e02a2 */
[----:B------:R-:W-:Y:S01]  /*6a20*/  FADD R115, R115, R40 ;  /* 0x0000002873737221 */ /* 0x000fe20000000000 */
[----:B------:R-:W-:Y:S01]  /*6a30*/  @P4 IMAD.MOV.U32 R8, RZ, RZ, 0x7f800000 ;  /* 0x7f800000ff084424 */ /* 0x000fe200078e00ff */
[----:B------:R-:W-:Y:S01]  /*6a40*/  UIMAD.WIDE UR4, UR4, 0x2, URZ ;  /* 0x00000002040478a5 */ /* 0x000fe2000f8e02ff */
[C---:B------:R-:W-:Y:S01]  /*6a50*/  IMAD.SHL.U32 R5, R4.reuse, 0x2, RZ ;  /* 0x0000000204057824 */ /* 0x040fe200078e00ff */
[----:B------:R-:W-:Y:S01]  /*6a60*/  LEA R168, R9, R164, 0x2 ;  /* 0x000000a409a87211 */ /* 0x000fe200078e10ff */
[----:B------:R-:W-:Y:S01]  /*6a70*/  @P4 FFMA.FTZ R115, R35, R8, +INF ;  /* 0x7f80000023734423 */ /* 0x000fe20000010008 */
[----:B------:R-:W-:-:S04]  /*6a80*/  IMAD.HI R4, R4, 0x2, RZ ;  /* 0x0000000204047827 */ /* 0x000fc800078e02ff */
[----:B------:R-:W-:Y:S01]  /*6a90*/  @P5 FFMA.FTZ R117, R48, R7, +INF ;  /* 0x7f80000030755423 */ /* 0x000fe20000010007 */
[----:B0-----:R-:W-:Y:S01]  /*6aa0*/  IADD3 R171, P4, P6, R5, UR8, R14 ;  /* 0x0000000805ab7c10 */ /* 0x001fe2000fe9e00e */
[----:B------:R-:W-:-:S03]  /*6ab0*/  IMAD R170, R9, 0x4, R168 ;  /* 0x0000000409aa7824 */ /* 0x000fc600078e02a8 */
[----:B------:R-:W-:Y:S01]  /*6ac0*/  IADD3.X R175, PT, PT, R4, UR5, R15, P4, P6 ;  /* 0x0000000504af7c10 */ /* 0x000fe2000a7ec40f */
[----:B------:R-:W0:Y:S01]  /*6ad0*/  LDCU UR4, c[0x0][0x3ec] ;  /* 0x00007d80ff0477ac */ /* 0x000e220008000800 */
[-C--:B------:R-:W-:Y:S01]  /*6ae0*/  LEA R8, P4, R28, R171.reuse, 0x1 ;  /* 0x000000ab1c087211 */ /* 0x080fe200078808ff */
[----:B------:R-:W-:Y:S01]  /*6af0*/  LDS.128 R12, [R165+UR6] ;  /* 0x00000006a50c7984 */ /* 0x000fe20008000c00 */
[C---:B------:R-:W-:Y:S02]  /*6b00*/  LEA R172, R9.reuse, R170, 0x2 ;  /* 0x000000aa09ac7211 */ /* 0x040fe400078e10ff */
[-C--:B------:R-:W-:Y:S02]  /*6b10*/  LEA R42, P6, R30, R171.reuse, 0x1 ;  /* 0x000000ab1e2a7211 */ /* 0x080fe400078c08ff */
[----:B------:R-:W-:Y:S01]  /*6b20*/  LEA R40, P5, R32, R171, 0x1 ;  /* 0x000000ab20287211 */ /* 0x000fe200078a08ff */
[----:B------:R-:W-:Y:S01]  /*6b30*/  IMAD R174, R9, 0x4, R172 ;  /* 0x0000000409ae7824 */ /* 0x000fe200078e02ac */
[----:B------:R-:W-:-:S02]  /*6b40*/  LEA.HI.X.SX32 R43, R30, R175, 0x1, P6 ;  /* 0x000000af1e2b7211 */ /* 0x000fc400030f0eff */
[----:B------:R-:W-:Y:S02]  /*6b50*/  LEA R46, P6, R36, R171, 0x1 ;  /* 0x000000ab242e7211 */ /* 0x000fe400078c08ff */
[C---:B------:R-:W-:Y:S02]  /*6b60*/  LEA R176, R9.reuse, R174, 0x2 ;  /* 0x000000ae09b07211 */ /* 0x040fe400078e10ff */
[----:B------:R-:W-:Y:S02]  /*6b70*/  LEA.HI.X.SX32 R41, R32, R175, 0x1, P5 ;  /* 0x000000af20297211 */ /* 0x000fe400028f0eff */
[----:B------:R-:W-:Y:S01]  /*6b80*/  LEA R88, P5, R38, R171, 0x1 ;  /* 0x000000ab26587211 */ /* 0x000fe200078a08ff */
[----:B------:R-:W-:Y:S01]  /*6b90*/  IMAD R178, R9, 0x4, R176 ;  /* 0x0000000409b27824 */ /* 0x000fe200078e02b0 */
[----:B------:R-:W-:Y:S01]  /*6ba0*/  LEA.HI.X.SX32 R47, R36, R175, 0x1, P6 ;  /* 0x000000af242f7211 */ /* 0x000fe200030f0eff */
[----:B0-----:R-:W-:Y:S01]  /*6bb0*/  UIMAD UR4, UR7, UR4, URZ ;  /* 0x00000004070472a4 */ /* 0x001fe2000f8e02ff */
[----:B------:R-:W-:-:S02]  /*6bc0*/  LEA R94, P6, R52, R171, 0x1 ;  /* 0x000000ab345e7211 */ /* 0x000fc400078c08ff */
[C---:B------:R-:W-:Y:S01]  /*6bd0*/  LEA R180, R9.reuse, R178, 0x2 ;  /* 0x000000b209b47211 */ /* 0x040fe200078e10ff */
[----:B------:R-:W-:Y:S01]  /*6be0*/  USHF.L.U32 UR7, UR4, 0x2, URZ ;  /* 0x0000000204077899 */ /* 0x000fe200080006ff */
[----:B------:R-:W-:Y:S01]  /*6bf0*/  LEA.HI.X.SX32 R89, R38, R175, 0x1, P5 ;  /* 0x000000af26597211 */ /* 0x000fe200028f0eff */
[----:B------:R-:W-:Y:S01]  /*6c00*/  UIMAD.WIDE UR4, UR4, 0x4, URZ ;  /* 0x00000004040478a5 */ /* 0x000fe2000f8e02ff */
[----:B------:R-:W-:Y:S01]  /*6c10*/  LEA R98, P5, R54, R171, 0x1 ;  /* 0x000000ab36627211 */ /* 0x000fe200078a08ff */
[----:B------:R-:W-:Y:S01]  /*6c20*/  IMAD R157, R9, 0x4, R180 ;  /* 0x00000004099d7824 */ /* 0x000fe200078e02b4 */
[----:B------:R-:W-:Y:S01]  /*6c30*/  LEA.HI.X.SX32 R9, R28, R175, 0x1, P4 ;  /* 0x000000af1c097211 */ /* 0x000fe200020f0eff */
[----:B------:R-:W-:Y:S01]  /*6c40*/  LDS.128 R36, [R165+UR6+0xc00] ;  /* 0x000c0006a5247984 */ /* 0x000fe20008000c00 */
[----:B------:R-:W-:Y:S02]  /*6c50*/  LEA R44, P4, R34, R171, 0x1 ;  /* 0x000000ab222c7211 */ /* 0x000fe400078808ff */
[-C--:B------:R-:W-:Y:S01]  /*6c60*/  LEA.HI.X.SX32 R95, R52, R175.reuse, 0x1, P6 ;  /* 0x000000af345f7211 */ /* 0x080fe200030f0eff */
[----:B------:R-:W-:Y:S01]  /*6c70*/  LDS.128 R28, [R165+UR6+0x800] ;  /* 0x00080006a51c7984 */ /* 0x000fe20008000c00 */
[----:B------:R-:W-:-:S02]  /*6c80*/  LEA.HI.X.SX32 R45, R34, R175, 0x1, P4 ;  /* 0x000000af222d7211 */ /* 0x000fc400020f0eff */
[-C--:B------:R-:W-:Y:S01]  /*6c90*/  LEA R92, P4, R50, R171.reuse, 0x1 ;  /* 0x000000ab325c7211 */ /* 0x080fe200078808ff */
[----:B------:R-:W-:Y:S01]  /*6ca0*/  LDS.128 R32, [R2+UR6+0xc00] ;  /* 0x000c000602207984 */ /* 0x000fe20008000c00 */
[----:B------:R-:W-:Y:S02]  /*6cb0*/  LEA R52, P6, R58, R171, 0x1 ;  /* 0x000000ab3a347211 */ /* 0x000fe400078c08ff */
[----:B------:R-:W-:Y:S02]  /*6cc0*/  LEA.HI.X.SX32 R93, R50, R175, 0x1, P4 ;  /* 0x000000af325d7211 */ /* 0x000fe400020f0eff */
[----:B------:R-:W-:Y:S02]  /*6cd0*/  LEA R50, P4, R56, R171, 0x1 ;  /* 0x000000ab38327211 */ /* 0x000fe400078808ff */
[----:B------:R-:W-:Y:S02]  /*6ce0*/  LEA.HI.X.SX32 R99, R54, R175, 0x1, P5 ;  /* 0x000000af36637211 */ /* 0x000fe400028f0eff */
[----:B------:R-:W-:-:S02]  /*6cf0*/  LEA R54, P5, R60, R171, 0x1 ;  /* 0x000000ab3c367211 */ /* 0x000fc400078a08ff */
[-C--:B------:R-:W-:Y:S02]  /*6d00*/  LEA.HI.X.SX32 R51, R56, R175.reuse, 0x1, P4 ;  /* 0x000000af38337211 */ /* 0x080fe400020f0eff */
[----:B------:R-:W-:Y:S02]  /*6d10*/  LEA.HI.X.SX32 R53, R58, R175, 0x1, P6 ;  /* 0x000000af3a357211 */ /* 0x000fe400030f0eff */
[-C--:B------:R-:W-:Y:S02]  /*6d20*/  LEA R56, P4, R62, R171.reuse, 0x1 ;  /* 0x000000ab3e387211 */ /* 0x080fe400078808ff */
        /* <DEDUP_REMOVED lines=53> */
[----:B------:R-:W-:Y:S02]  /*7080*/  LEA R124, P6, R22, R171, 0x1 ;  /* 0x000000ab167c7211 */ /* 0x000fe400078c08ff */
[----:B------:R-:W-:Y:S02]  /*7090*/  LEA.HI.X.SX32 R121, R18, R175, 0x1, P5 ;  /* 0x000000af12797211 */ /* 0x000fe400028f0eff */
[-C--:B------:R-:W-:Y:S01]  /*70a0*/  LEA R122, P4, R20, R171.reuse, 0x1 ;  /* 0x000000ab147a7211 */ /* 0x080fe200078808ff */
[----:B------:R-:W-:Y:S01]  /*70b0*/  LDS.128 R16, [R2+UR6+0x400] ;  /* 0x0004000602107984 */ /* 0x000fe20008000c00 */
[----:B------:R-:W-:-:S02]  /*70c0*/  LEA R126, P5, R132, R171, 0x1 ;  /* 0x000000ab847e7211 */ /* 0x000fc400078a08ff */
[----:B------:R-:W-:Y:S02]  /*70d0*/  LEA.HI.X.SX32 R125, R22, R175, 0x1, P6 ;  /* 0x000000af167d7211 */ /* 0x000fe400030f0eff */
[----:B------:R-:W-:Y:S02]  /*70e0*/  LEA R130, P6, R6, R171, 0x1 ;  /* 0x000000ab06827211 */ /* 0x000fe400078c08ff */
[-C--:B------:R-:W-:Y:S02]  /*70f0*/  LEA.HI.X.SX32 R123, R20, R175.reuse, 0x1, P4 ;  /* 0x000000af147b7211 */ /* 0x080fe400020f0eff */
[----:B------:R-:W-:Y:S01]  /*7100*/  LEA.HI.X.SX32 R127, R132, R175, 0x1, P5 ;  /* 0x000000af847f7211 */ /* 0x000fe200028f0eff */
[----:B------:R-:W-:Y:S01]  /*7110*/  LDS.128 R20, [R165+UR6+0x400] ;  /* 0x00040006a5147984 */ /* 0x000fe20008000c00 */
[-C--:B------:R-:W-:Y:S02]  /*7120*/  LEA R128, P4, R24, R171.reuse, 0x1 ;  /* 0x000000ab18807211 */ /* 0x080fe400078808ff */
[----:B------:R-:W-:-:S02]  /*7130*/  LEA R132, P5, R26, R171, 0x1 ;  /* 0x000000ab1a847211 */ /* 0x000fc400078a08ff */
[-C--:B------:R-:W-:Y:S02]  /*7140*/  LEA.HI.X.SX32 R131, R6, R175.reuse, 0x1, P6 ;  /* 0x000000af06837211 */ /* 0x080fe400030f0eff */
[----:B------:R-:W0:Y:S01]  /*7150*/  LDS.128 R4, [R2+UR6] ;  /* 0x0000000602047984 */ /* 0x000e220008000c00 */
[-C--:B------:R-:W-:Y:S02]  /*7160*/  LEA.HI.X.SX32 R129, R24, R175.reuse, 0x1, P4 ;  /* 0x000000af18817211 */ /* 0x080fe400020f0eff */
[----:B------:R-:W-:Y:S02]  /*7170*/  LEA.HI.X.SX32 R133, R26, R175, 0x1, P5 ;  /* 0x000000af1a857211 */ /* 0x000fe400028f0eff */
[----:B------:R1:W2:Y:S01]  /*7180*/  LDS.128 R24, [R2+UR6+0x800] ;  /* 0x0008000602187984 */ /* 0x0002a20008000c00 */
[-C--:B------:R-:W-:Y:S02]  /*7190*/  LEA R136, P6, R142, R171.reuse, 0x1 ;  /* 0x000000ab8e887211 */ /* 0x080fe400078c08ff */
[----:B------:R-:W-:-:S02]  /*71a0*/  LEA R134, P4, R140, R171, 0x1 ;  /* 0x000000ab8c867211 */ /* 0x000fc400078808ff */
[----:B------:R-:W-:Y:S02]  /*71b0*/  LEA.HI.X.SX32 R137, R142, R175, 0x1, P6 ;  /* 0x000000af8e897211 */ /* 0x000fe400030f0eff */
[-C--:B------:R-:W-:Y:S02]  /*71c0*/  LEA R142, P6, R148, R171.reuse, 0x1 ;  /* 0x000000ab948e7211 */ /* 0x080fe400078c08ff */
[----:B------:R-:W-:Y:S02]  /*71d0*/  LEA R138, P5, R144, R171, 0x1 ;  /* 0x000000ab908a7211 */ /* 0x000fe400078a08ff */
[----:B------:R-:W-:Y:S02]  /*71e0*/  LEA.HI.X.SX32 R143, R148, R175, 0x1, P6 ;  /* 0x000000af948f7211 */ /* 0x000fe400030f0eff */
[----:B------:R-:W-:Y:S02]  /*71f0*/  LEA R148, P6, R154, R171, 0x1 ;  /* 0x000000ab9a947211 */ /* 0x000fe400078c08ff */
[----:B------:R-:W-:-:S02]  /*7200*/  LEA.HI.X.SX32 R135, R140, R175, 0x1, P4 ;  /* 0x000000af8c877211 */ /* 0x000fc400020f0eff */
        /* <DEDUP_REMOVED lines=8> */
[----:B------:R-:W-:Y:S01]  /*7290*/  LEA R144, P5, R150, R171, 0x1 ;  /* 0x000000ab96907211 */ /* 0x000fe200078a08ff */
[----:B0-----:R0:W-:Y:S01]  /*72a0*/  STG.E.U16 desc[UR10][R8.64], R4 ;  /* 0x0000000408007986 */ /* 0x0011e2000c10150a */
[----:B-1----:R-:W-:Y:S02]  /*72b0*/  PRMT R2, R4, 0x7632, R2 ;  /* 0x0000763204027816 */ /* 0x002fe40000000002 */
[----:B------:R-:W-:Y:S01]  /*72c0*/  LEA.HI.X.SX32 R173, R178, R175, 0x1, P6 ;  /* 0x000000afb2ad7211 */ /* 0x000fe200030f0eff */
[----:B------:R1:W-:Y:S01]  /*72d0*/  STG.E.U16 desc[UR10][R42.64], R12 ;  /* 0x0000000c2a007986 */ /* 0x0003e2000c10150a */
[----:B------:R-:W-:-:S02]  /*72e0*/  FSETP.NEU.AND P6, PT, R48, RZ, PT ;  /* 0x000000ff3000720b */ /* 0x000fc40003fcd000 */
[----:B------:R-:W-:Y:S01]  /*72f0*/  PRMT R48, R29, 0x7632, R48 ;  /* 0x000076321d307816 */ /* 0x000fe20000000030 */
[----:B------:R3:W-:Y:S01]  /*7300*/  STG.E.U16 desc[UR10][R40.64], R16 ;  /* 0x0000001028007986 */ /* 0x0007e2000c10150a */
[----:B------:R-:W-:Y:S02]  /*7310*/  LEA.HI.X.SX32 R141, R146, R175, 0x1, P4 ;  /* 0x000000af928d7211 */ /* 0x000fe400020f0eff */
[----:B------:R-:W-:Y:S01]  /*7320*/  LEA R146, P4, R152, R171, 0x1 ;  /* 0x000000ab98927211 */ /* 0x000fe200078808ff */
[----:B------:R4:W-:Y:S01]  /*7330*/  STG.E.U16 desc[UR10][R44.64], R20 ;  /* 0x000000142c007986 */ /* 0x0009e2000c10150a */
[----:B0-----:R-:W-:Y:S02]  /*7340*/  PRMT R9, R12, 0x7632, R9 ;  /* 0x000076320c097816 */ /* 0x001fe40000000009 */
[----:B------:R-:W-:Y:S01]  /*7350*/  PRMT R4, R16, 0x7632, R4 ;  /* 0x0000763210047816 */ /* 0x000fe20000000004 */
[----:B--2---:R0:W-:Y:S01]  /*7360*/  STG.E.U16 desc[UR10][R46.64], R24 ;  /* 0x000000182e007986 */ /* 0x0041e2000c10150a */
[----:B------:R-:W-:-:S02]  /*7370*/  PRMT R8, R20, 0x7632, R8 ;  /* 0x0000763214087816 */ /* 0x000fc40000000008 */
[----:B-1----:R-:W-:Y:S01]  /*7380*/  PRMT R42, R17, 0x7632, R42 ;  /* 0x00007632112a7816 */ /* 0x002fe2000000002a */
[----:B------:R1:W-:Y:S01]  /*7390*/  STG.E.U16 desc[UR10][R88.64], R28 ;  /* 0x0000001c58007986 */ /* 0x0003e2000c10150a */
[----:B---3--:R-:W-:Y:S02]  /*73a0*/  PRMT R41, R5, 0x7632, R41 ;  /* 0x0000763205297816 */ /* 0x008fe40000000029 */
[----:B------:R-:W-:Y:S01]  /*73b0*/  PRMT R40, R13, 0x7632, R40 ;  /* 0x000076320d287816 */ /* 0x000fe20000000028 */
[----:B------:R2:W-:Y:S01]  /*73c0*/  STG.E.U16 desc[UR10][R92.64], R32 ;  /* 0x000000205c007986 */ /* 0x0005e2000c10150a */
[----:B------:R-:W-:Y:S02]  /*73d0*/  PRMT R43, R21, 0x7632, R43 ;  /* 0x00007632152b7816 */ /* 0x000fe4000000002b */
[----:B----4-:R-:W-:Y:S01]  /*73e0*/  PRMT R45, R25, 0x7632, R45 ;  /* 0x00007632192d7816 */ /* 0x010fe2000000002d */
[----:B------:R3:W-:Y:S01]  /*73f0*/  STG.E.U16 desc[UR10][R94.64], R36 ;  /* 0x000000245e007986 */ /* 0x0007e2000c10150a */
[----:B0-----:R-:W-:-:S02]  /*7400*/  PRMT R24, R24, 0x7632, R24 ;  /* 0x0000763218187816 */ /* 0x001fc40000000018 */
[----:B------:R-:W-:Y:S01]  /*7410*/  LEA.HI.X.SX32 R145, R150, R175, 0x1, P5 ;  /* 0x000000af96917211 */ /* 0x000fe200028f0eff */
[----:B------:R-:W-:Y:S01]  /*7420*/  STG.E.U16 desc[UR10][R98.64], R2 ;  /* 0x0000000262007986 */ /* 0x000fe2000c10150a */
[----:B-1----:R-:W-:Y:S02]  /*7430*/  PRMT R28, R28, 0x7632, R28 ;  /* 0x000076321c1c7816 */ /* 0x002fe4000000001c */
[----:B------:R-:W-:Y:S01]  /*7440*/  LEA R150, P5, R156, R171, 0x1 ;  /* 0x000000ab9c967211 */ /* 0x000fe200078a08ff */
[----:B------:R0:W-:Y:S01]  /*7450*/  STG.E.U16 desc[UR10][R50.64], R9 ;  /* 0x0000000932007986 */ /* 0x0001e2000c10150a */
[----:B--2---:R-:W-:Y:S02]  /*7460*/  PRMT R32, R32, 0x7632, R32 ;  /* 0x0000763220207816 */ /* 0x004fe40000000020 */
[----:B------:R-:W-:Y:S01]  /*7470*/  LEA.HI.X.SX32 R147, R152, R175, 0x1, P4 ;  /* 0x000000af98937211 */ /* 0x000fe200020f0eff */
[----:B------:R-:W-:Y:S01]  /*7480*/  STG.E.U16 desc[UR10][R52.64], R4 ;  /* 0x0000000434007986 */ /* 0x000fe2000c10150a */
[----:B---3--:R-:W-:-:S02]  /*7490*/  PRMT R36, R36, 0x7632, R36 ;  /* 0x0000763224247816 */ /* 0x008fc40000000024 */
[----:B------:R-:W-:Y:S01]  /*74a0*/  LEA R152, P4, R162, R171, 0x1 ;  /* 0x000000aba2987211 */ /* 0x000fe200078808ff */
[----:B------:R-:W-:Y:S01]  /*74b0*/  STG.E.U16 desc[UR10][R54.64], R8 ;  /* 0x0000000836007986 */ /* 0x000fe2000c10150a */
[----:B------:R-:W-:Y:S02]  /*74c0*/  LEA.HI.X.SX32 R151, R156, R175, 0x1, P5 ;  /* 0x000000af9c977211 */ /* 0x000fe400028f0eff */
[----:B------:R-:W-:Y:S01]  /*74d0*/  LEA R160, P5, R168, R171, 0x1 ;  /* 0x000000aba8a07211 */ /* 0x000fe200078a08ff */
[----:B------:R-:W-:Y:S01]  /*74e0*/  STG.E.U16 desc[UR10][R56.64], R24 ;  /* 0x0000001838007986 */ /* 0x000fe2000c10150a */
[----:B0-----:R-:W-:Y:S02]  /*74f0*/  PRMT R50, R33, 0x7632, R50 ;  /* 0x0000763221327816 */ /* 0x001fe40000000032 */
[----:B------:R-:W-:Y:S01]  /*7500*/  PRMT R51, R37, 0x7632, R51 ;  /* 0x0000763225337816 */ /* 0x000fe20000000033 */
[----:B------:R-:W-:Y:S01]  /*7510*/  STG.E.U16 desc[UR10][R58.64], R28 ;  /* 0x0000001c3a007986 */ /* 0x000fe2000c10150a */
[----:B------:R-:W-:-:S02]  /*7520*/  LEA.HI.X.SX32 R153, R162, R175, 0x1, P4 ;  /* 0x000000afa2997211 */ /* 0x000fc400020f0eff */
[----:B------:R-:W-:Y:S01]  /*7530*/  LEA R162, P4, R170, R171, 0x1 ;  /* 0x000000abaaa27211 */ /* 0x000fe200078808ff */
[----:B------:R-:W-:Y:S01]  /*7540*/  STG.E.U16 desc[UR10][R60.64], R32 ;  /* 0x000000203c007986 */ /* 0x000fe2000c10150a */
[----:B------:R-:W-:Y:S02]  /*7550*/  LEA.HI.X.SX32 R161, R168, R175, 0x1, P5 ;  /* 0x000000afa8a17211 */ /* 0x000fe400028f0eff */
[----:B------:R-:W-:Y:S01]  /*7560*/  LEA R164, P5, R174, R171, 0x1 ;  /* 0x000000abaea47211 */ /* 0x000fe200078a08ff */
[----:B------:R0:W-:Y:S01]  /*7570*/  STG.E.U16 desc[UR10][R62.64], R36 ;  /* 0x000000243e007986 */ /* 0x0001e2000c10150a */
[----:B------:R-:W-:Y:S02]  /*7580*/  LEA.HI.X.SX32 R163, R170, R175, 0x1, P4 ;  /* 0x000000afaaa37211 */ /* 0x000fe400020f0eff */
[----:B------:R-:W-:Y:S01]  /*7590*/  LEA R168, P4, R176, R171, 0x1 ;  /* 0x000000abb0a87211 */ /* 0x000fe200078808ff */
[----:B------:R1:W-:Y:S01]  /*75a0*/  STG.E.U16 desc[UR10][R68.64], R5 ;  /* 0x0000000544007986 */ /* 0x0003e2000c10150a */
[----:B------:R-:W-:-:S02]  /*75b0*/  LEA.HI.X.SX32 R165, R174, R175, 0x1, P5 ;  /* 0x000000afaea57211 */ /* 0x000fc400028f0eff */
[----:B------:R-:W-:Y:S01]  /*75c0*/  LEA R170, P5, R180, R171, 0x1 ;  /* 0x000000abb4aa7211 */ /* 0x000fe200078a08ff */
[----:B------:R-:W-:Y:S01]  /*75d0*/  STG.E.U16 desc[UR10][R74.64], R13 ;  /* 0x0000000d4a007986 */ /* 0x000fe2000c10150a */
[----:B------:R-:W-:Y:S02]  /*75e0*/  LEA.HI.X.SX32 R169, R176, R175, 0x1, P4 ;  /* 0x000000afb0a97211 */ /* 0x000fe400020f0eff */
[----:B------:R-:W-:Y:S01]  /*75f0*/  LEA R156, P4, R157, R171, 0x1 ;  /* 0x000000ab9d9c7211 */ /* 0x000fe200078808ff */
[----:B------:R2:W-:Y:S01]  /*7600*/  STG.E.U16 desc[UR10][R66.64], R17 ;  /* 0x0000001142007986 */ /* 0x0005e2000c10150a */
[----:B0-----:R-:W-:Y:S02]  /*7610*/  PRMT R62, R6, 0x7632, R62 ;  /* 0x00007632063e7816 */ /* 0x001fe4000000003e */
[----:B------:R-:W-:Y:S01]  /*7620*/  PRMT R63, R14, 0x7632, R63 ;  /* 0x000076320e3f7816 */ /* 0x000fe2000000003f */
[----:B------:R-:W-:Y:S01]  /*7630*/  STG.E.U16 desc[UR10][R72.64], R21 ;  /* 0x0000001548007986 */ /* 0x000fe2000c10150a */
[----:B-1----:R-:W-:-:S02]  /*7640*/  PRMT R68, R34, 0x7632, R68 ;  /* 0x0000763222447816 */ /* 0x002fc40000000044 */
[----:B------:R-:W-:Y:S01]  /*7650*/  PRMT R69, R38, 0x7632, R69 ;  /* 0x0000763226457816 */ /* 0x000fe20000000045 */
[----:B------:R-:W-:Y:S01]  /*7660*/  STG.E.U16 desc[UR10][R70.64], R25 ;  /* 0x0000001946007986 */ /* 0x000fe2000c10150a */
[-C--:B------:R-:W-:Y:S02]  /*7670*/  LEA.HI.X.SX32 R171, R180, R175.reuse, 0x1, P5 ;  /* 0x000000afb4ab7211 */ /* 0x080fe400028f0eff */
[----:B------:R-:W-:Y:S01]  /*7680*/  LEA.HI.X.SX32 R157, R157, R175, 0x1, P4 ;  /* 0x000000af9d9d7211 */ /* 0x000fe200020f0eff */
[----:B------:R0:W-:Y:S01]  /*7690*/  STG.E.U16 desc[UR10][R64.64], R29 ;  /* 0x0000001d40007986 */ /* 0x0001e2000c10150a */
[----:B--2---:R-:W-:Y:S02]  /*76a0*/  PRMT R66, R26, 0x7632, R66 ;  /* 0x000076321a427816 */ /* 0x004fe40000000042 */
[----:B------:R-:W-:Y:S01]  /*76b0*/  PRMT R67, R30, 0x7632, R67 ;  /* 0x000076321e437816 */ /* 0x000fe20000000043 */
[----:B------:R-:W-:Y:S01]  /*76c0*/  STG.E.U16 desc[UR10][R76.64], R33 ;  /* 0x000000214c007986 */ /* 0x000fe2000c10150a */
[----:B------:R-:W-:-:S02]  /*76d0*/  FSEL R4, R49, -INF , P3 ;  /* 0xff80000031047808 */ /* 0x000fc40001800000 */
[----:B------:R-:W-:Y:S01]  /*76e0*/  FSEL R5, R114, -INF , P2 ;  /* 0xff80000072057808 */ /* 0x000fe20001000000 */
[----:B------:R1:W-:Y:S01]  /*76f0*/  STG.E.U16 desc[UR10][R78.64], R37 ;  /* 0x000000254e007986 */ /* 0x0003e2000c10150a */
[----:B------:R-:W-:Y:S01]  /*7700*/  FSEL R2, R115, -INF , P1 ;  /* 0xff80000073027808 */ /* 0x000fe20000800000 */
[----:B------:R-:W-:Y:S01]  /*7710*/  FFMA R12, R4, 0.69314718246459960938, R159 ;  /* 0x3f317218040c7823 */ /* 0x000fe2000000009f */
[----:B------:R-:W-:Y:S01]  /*7720*/  FSEL R117, R117, -INF , P6 ;  /* 0xff80000075757808 */ /* 0x000fe20003000000 */
[----:B------:R2:W-:Y:S01]  /*7730*/  STG.E.U16 desc[UR10][R82.64], R41 ;  /* 0x0000002952007986 */ /* 0x0005e2000c10150a */
[----:B0-----:R-:W-:Y:S01]  /*7740*/  PRMT R64, R18, 0x7632, R64 ;  /* 0x0000763212407816 */ /* 0x001fe20000000040 */
[----:B------:R-:W-:Y:S01]  /*7750*/  FFMA R13, R5, 0.69314718246459960938, R158 ;  /* 0x3f317218050d7823 */ /* 0x000fe2000000009e */
[----:B------:R-:W-:Y:S01]  /*7760*/  PRMT R65, R22, 0x7632, R65 ;  /* 0x0000763216417816 */ /* 0x000fe20000000041 */
[----:B------:R0:W-:Y:S01]  /*7770*/  STG.E.U16 desc[UR10][R80.64], R40 ;  /* 0x0000002850007986 */ /* 0x0001e2000c10150a */
[----:B------:R-:W-:-:S03]  /*7780*/  IMAD.SHL.U32 R5, R222, 0x4, RZ ;  /* 0x00000004de057824 */ /* 0x000fc600078e00ff */
[----:B------:R3:W-:Y:S01]  /*7790*/  STG.E.U16 desc[UR10][R84.64], R42 ;  /* 0x0000002a54007986 */ /* 0x0007e2000c10150a */
[----:B-1----:R-:W-:-:S03]  /*77a0*/  PRMT R78, R39, 0x7632, R78 ;  /* 0x00007632274e7816 */ /* 0x002fc6000000004e */
[----:B------:R1:W-:Y:S01]  /*77b0*/  STG.E.U16 desc[UR10][R86.64], R43 ;  /* 0x0000002b56007986 */ /* 0x0003e2000c10150a */
[----:B--2---:R-:W-:Y:S02]  /*77c0*/  PRMT R83, R19, 0x7632, R83 ;  /* 0x0000763213537816 */ /* 0x004fe40000000053 */
[----:B------:R-:W-:Y:S01]  /*77d0*/  PRMT R82, R23, 0x7632, R82 ;  /* 0x0000763217527816 */ /* 0x000fe20000000052 */
[----:B------:R-:W-:Y:S01]  /*77e0*/  STG.E.U16 desc[UR10][R90.64], R45 ;  /* 0x0000002d5a007986 */ /* 0x000fe2000c10150a */
[----:B0-----:R-:W-:Y:S02]  /*77f0*/  PRMT R80, R7, 0x7632, R80 ;  /* 0x0000763207507816 */ /* 0x001fe40000000050 */
[----:B------:R-:W-:Y:S01]  /*7800*/  PRMT R81, R15, 0x7632, R81 ;  /* 0x000076320f517816 */ /* 0x000fe20000000051 */
[----:B------:R-:W-:Y:S01]  /*7810*/  STG.E.U16 desc[UR10][R96.64], R48 ;  /* 0x0000003060007986 */ /* 0x000fe2000c10150a */
[----:B---3--:R-:W-:Y:S02]  /*7820*/  PRMT R84, R27, 0x7632, R84 ;  /* 0x000076321b547816 */ /* 0x008fe40000000054 */
[----:B------:R-:W-:Y:S01]  /*7830*/  PRMT R85, R35, 0x7632, R85 ;  /* 0x0000763223557816 */ /* 0x000fe20000000055 */
[----:B------:R-:W-:Y:S01]  /*7840*/  STG.E.U16 desc[UR10][R100.64], R50 ;  /* 0x0000003264007986 */ /* 0x000fe2000c10150a */
[----:B-1----:R-:W-:-:S03]  /*7850*/  PRMT R86, R31, 0x7632, R86 ;  /* 0x000076321f567816 */ /* 0x002fc60000000056 */
[----:B------:R-:W-:Y:S04]  /*7860*/  STG.E.U16 desc[UR10][R102.64], R51 ;  /* 0x0000003366007986 */ /* 0x000fe8000c10150a */
[----:B------:R-:W-:Y:S04]  /*7870*/  STG.E.U16 desc[UR10][R104.64], R6 ;  /* 0x0000000668007986 */ /* 0x000fe8000c10150a */
[----:B------:R0:W-:Y:S04]  /*7880*/  STG.E.U16 desc[UR10][R106.64], R14 ;  /* 0x0000000e6a007986 */ /* 0x0001e8000c10150a */
[----:B------:R-:W-:Y:S04]  /*7890*/  STG.E.U16 desc[UR10][R108.64], R18 ;  /* 0x000000126c007986 */ /* 0x000fe8000c10150a */
[----:B------:R-:W-:Y:S04]  /*78a0*/  STG.E.U16 desc[UR10][R110.64], R22 ;  /* 0x000000166e007986 */ /* 0x000fe8000c10150a */
[----:B------:R-:W-:Y:S01]  /*78b0*/  STG.E.U16 desc[UR10][R112.64], R26 ;  /* 0x0000001a70007986 */ /* 0x000fe2000c10150a */
[----:B0-----:R-:W-:-:S03]  /*78c0*/  FFMA R14, R2, 0.69314718246459960938, R11 ;  /* 0x3f317218020e7823 */ /* 0x001fc6000000000b */
[----:B------:R-:W-:Y:S04]  /*78d0*/  STG.E.U16 desc[UR10][R118.64], R30 ;  /* 0x0000001e76007986 */ /* 0x000fe8000c10150a */
        /* <DEDUP_REMOVED lines=10> */
[----:B------:R0:W-:Y:S04]  /*7980*/  STG.E.U16 desc[UR10][R140.64], R7 ;  /* 0x000000078c007986 */ /* 0x0001e8000c10150a */
[----:B------:R1:W-:Y:S04]  /*7990*/  STG.E.U16 desc[UR10][R142.64], R15 ;  /* 0x0000000f8e007986 */ /* 0x0003e8000c10150a */
[----:B------:R2:W-:Y:S04]  /*79a0*/  STG.E.U16 desc[UR10][R144.64], R19 ;  /* 0x0000001390007986 */ /* 0x0005e8000c10150a */
[----:B------:R2:W-:Y:S01]  /*79b0*/  STG.E.U16 desc[UR10][R146.64], R23 ;  /* 0x0000001792007986 */ /* 0x0005e2000c10150a */
[----:B0-----:R-:W0:Y:S03]  /*79c0*/  LDC.64 R6, c[0x0][0x3a0] ;  /* 0x0000e800ff067b82 */ /* 0x001e260000000a00 */
[----:B------:R2:W-:Y:S01]  /*79d0*/  STG.E.U16 desc[UR10][R148.64], R27 ;  /* 0x0000001b94007986 */ /* 0x0005e2000c10150a */
[----:B-1----:R-:W-:Y:S01]  /*79e0*/  FFMA R15, R117, 0.69314718246459960938, R0 ;  /* 0x3f317218750f7823 */ /* 0x002fe20000000000 */
[----:B------:R-:W-:-:S02]  /*79f0*/  IMAD.HI R0, R222, 0x4, RZ ;  /* 0x00000004de007827 */ /* 0x000fc400078e02ff */
[----:B------:R2:W-:Y:S04]  /*7a00*/  STG.E.U16 desc[UR10][R150.64], R31 ;  /* 0x0000001f96007986 */ /* 0x0005e8000c10150a */
[----:B------:R2:W-:Y:S04]  /*7a10*/  STG.E.U16 desc[UR10][R152.64], R35 ;  /* 0x0000002398007986 */ /* 0x0005e8000c10150a */
[----:B------:R2:W-:Y:S04]  /*7a20*/  STG.E.U16 desc[UR10][R154.64], R39 ;  /* 0x000000279a007986 */ /* 0x0005e8000c10150a */
[----:B------:R2:W-:Y:S04]  /*7a30*/  STG.E.U16 desc[UR10][R160.64], R80 ;  /* 0x00000050a0007986 */ /* 0x0005e8000c10150a */
[----:B------:R2:W-:Y:S01]  /*7a40*/  STG.E.U16 desc[UR10][R162.64], R81 ;  /* 0x00000051a2007986 */ /* 0x0005e2000c10150a */
[----:B0-----:R-:W-:-:S03]  /*7a50*/  IADD3 R4, P1, P2, R5, UR7, R6 ;  /* 0x0000000705047c10 */ /* 0x001fc6000fa3e006 */
[----:B------:R2:W-:Y:S01]  /*7a60*/  STG.E.U16 desc[UR10][R166.64], R83 ;  /* 0x00000053a6007986 */ /* 0x0005e2000c10150a */
[----:B------:R-:W-:-:S03]  /*7a70*/  IADD3.X R5, PT, PT, R0, UR5, R7, P1, P2 ;  /* 0x0000000500057c10 */ /* 0x000fc60008fe4407 */
[----:B------:R2:W-:Y:S04]  /*7a80*/  STG.E.U16 desc[UR10][R164.64], R82 ;  /* 0x00000052a4007986 */ /* 0x0005e8000c10150a */
[----:B------:R2:W-:Y:S04]  /*7a90*/  STG.E.U16 desc[UR10][R168.64], R84 ;  /* 0x00000054a8007986 */ /* 0x0005e8000c10150a */
[----:B------:R2:W-:Y:S04]  /*7aa0*/  STG.E.U16 desc[UR10][R172.64], R86 ;  /* 0x00000056ac007986 */ /* 0x0005e8000c10150a */
[----:B------:R2:W-:Y:S04]  /*7ab0*/  STG.E.U16 desc[UR10][R170.64], R85 ;  /* 0x00000055aa007986 */ /* 0x0005e8000c10150a */
[----:B------:R2:W-:Y:S01]  /*7ac0*/  STG.E.U16 desc[UR10][R156.64], R78 ;  /* 0x0000004e9c007986 */ /* 0x0005e2000c10150a */
[----:B------:R-:W-:Y:S06]  /*7ad0*/  BAR.SYNC.DEFER_BLOCKING 0x0 ;  /* 0x0000000000007b1d */ /* 0x000fec0000010000 */
[----:B------:R2:W-:Y:S02]  /*7ae0*/  STS.128 [R10+UR6], R12 ;  /* 0x0000000c0a007988 */ /* 0x0005e40008000c06 */
[----:B------:R-:W-:Y:S06]  /*7af0*/  BAR.SYNC.DEFER_BLOCKING 0x0 ;  /* 0x0000000000007b1d */ /* 0x000fec0000010000 */
[----:B------:R-:W-:Y:S05]  /*7b00*/  @P0 EXIT ;  /* 0x000000000000094d */ /* 0x000fea0003800000 */
[----:B------:R-:W0:Y:S04]  /*7b10*/  LDS R3, [R3] ;  /* 0x0000000003037984 */ /* 0x000e280000000800 */
[----:B0-----:R-:W-:Y:S01]  /*7b20*/  STG.E desc[UR10][R4.64], R3 ;  /* 0x0000000304007986 */ /* 0x001fe2000c10190a */
[----:B------:R-:W-:Y:S05]  /*7b30*/  EXIT ;  /* 0x000000000000794d */ /* 0x000fea0003800000 */
.L_x_2:
[----:B------:R-:W-:-:S00]  /*7b40*/  BRA `(.L_x_2) ;  /* 0xfffffffc00fc7947 */ /* 0x000fc0000383ffff */
[----:B------:R-:W-:-:S00]  /*7b50*/  NOP ;  /* 0x0000000000007918 */ /* 0x000fc00000000000 */
        /* <DEDUP_REMOVED lines=10> */
.L_x_3:


//--------------------- .nv.global.init           --------------------------
	.section	.nv.global.init,"aw",@progbits
.nv.global.init:
	.type		_$_str,@object
	.size		_$_str,(.L_0 - _$_str)
_$_str:
        /*0000*/ 	.byte	0x5f, 0x5f, 0x43, 0x55, 0x44, 0x41, 0x5f, 0x46, 0x54, 0x5a, 0x00
.L_0:


//--------------------- .nv.shared.attn_fwd       --------------------------
	.section	.nv.shared.attn_fwd,"aw",@nobits
	.sectionflags	@""
	.align	16
	.zero		1024


//--------------------- .nv.shared.reserved.0     --------------------------
	.section	.nv.shared.reserved.0,"aw",@nobits
	.weak		__nv_reservedSMEM_offset_0_alias
	.size		__nv_reservedSMEM_offset_0_alias, 0, 64
	.other		__nv_reservedSMEM_offset_0_alias,@"STO_CUDA_RESERVED_SHARED STV_DEFAULT"
__nv_reservedSMEM_offset_0_alias:
	.zero		0
	.zero		64


//--------------------- .nv.constant0.attn_fwd    --------------------------
	.section	.nv.constant0.attn_fwd,"a",@progbits
	.sectionflags	@""
	.align	4
.nv.constant0.attn_fwd:
	.zero		1032


//--------------------- SYMBOLS --------------------------

	.type		.nv.reservedSmem.offset0,@object
	.size		.nv.reservedSmem.offset0,0x4
	.type		.nv.reservedSmem.cap,@object
	.size		.nv.reservedSmem.cap,0x4
